	.target	sm_90a

	.elftype	@"ET_EXEC"


//--------------------- .note.nv.tkinfo           --------------------------
	.section	.note.nv.tkinfo,"",@"SHT_NOTE"
	.sectionflags	@"SHF_NOTE_NV_TKINFO"
	.tkinfo
        /*0018*/ 	.word	0x00000002
        /*0030*/ 	.string	""
        /*0030*/ 	.string	"ptxas"
        /*0030*/ 	.string	"Cuda compilation tools, release 13.0, V13.0.88"
        /*0030*/ 	.string	"Build cuda_13.0.r13.0/compiler.36424714_0"
        /*0030*/ 	.string	"-arch sm_90a -m 64 "



//--------------------- .note.nv.cuinfo           --------------------------
	.section	.note.nv.cuinfo,"",@"SHT_NOTE"
	.sectionflags	@"SHF_NOTE_NV_CUINFO"
        /*0018*/ 	.short	0x0002
        /*001a*/ 	.short	0x005a
        /*001c*/ 	.short	0x0082
	.zero		2


//--------------------- .nv.info                  --------------------------
	.section	.nv.info,"",@"SHT_CUDA_INFO"
	.align	4


	//----- nvinfo : EIATTR_REGCOUNT
	.align		4
        /*0000*/ 	.byte	0x04, 0x2f
        /*0002*/ 	.short	(.L_15 - .L_14)
	.align		4
.L_14:
        /*0004*/ 	.word	index@(_ZN7cutlass13device_kernelINS_4gemm6kernel13GemmUniversalIN4cute5tupleIJiiiiEEENS1_10collective13CollectiveMmaINS1_34MainloopSm90TmaGmmaWarpSpecializedILi11ENS5_IJNS4_1CILi1EEENSA_ILi4EEESB_EEENS1_35KernelTmaWarpSpecializedCooperativeEEENS5_IJNSA_ILi256EEENSA_ILi64EEENSA_ILi32EEEEEENS_6half_tENS5_IJlSB_lEEESK_SL_NS4_8TiledMMAINS4_8MMA_AtomIJNS4_4SM904GMMA25MMA_64x64x16_F32F16F16_SSILNSP_5MajorE0ELSR_0ELNSP_7ScaleInE1ELSS_1EEEEEENS4_6LayoutINS5_IJNSA_ILi2EEESB_SB_EEENS5_IJSB_NSA_ILi0EEESY_EEEEENS5_IJNS4_10UnderscoreES11_S11_EEEEENS4_23SM90_TMA_LOAD_MULTICASTENS4_14ComposedLayoutINS4_7SwizzleILi2ELi4ELi3EEENS4_18smem_ptr_flag_bitsILi16EEENSV_INS5_IJNSA_ILi8EEESI_EEENS5_IJSI_SB_EEEEEEEvNS4_8identityENS4_13SM90_TMA_LOADES1E_vS1F_EENS_8epilogue10collective6detail29Sm90TmaWarpSpecializedAdapterINS1J_15DefaultEpilogueISK_SL_SL_NS1I_6thread17LinearCombinationISK_Li1EffLNS1N_9ScaleType4KindE0ELNS_15FloatRoundStyleE2ESK_EENS1_15EpilogueDefaultEEEEEvvEEEEvNT_6ParamsE)
        /*0008*/ 	.word	0x000000a8


	//----- nvinfo : EIATTR_FRAME_SIZE
	.align		4
.L_15:
        /*000c*/ 	.byte	0x04, 0x11
        /*000e*/ 	.short	(.L_17 - .L_16)
	.align		4
.L_16:
        /*0010*/ 	.word	index@(_ZN7cutlass13device_kernelINS_4gemm6kernel13GemmUniversalIN4cute5tupleIJiiiiEEENS1_10collective13CollectiveMmaINS1_34MainloopSm90TmaGmmaWarpSpecializedILi11ENS5_IJNS4_1CILi1EEENSA_ILi4EEESB_EEENS1_35KernelTmaWarpSpecializedCooperativeEEENS5_IJNSA_ILi256EEENSA_ILi64EEENSA_ILi32EEEEEENS_6half_tENS5_IJlSB_lEEESK_SL_NS4_8TiledMMAINS4_8MMA_AtomIJNS4_4SM904GMMA25MMA_64x64x16_F32F16F16_SSILNSP_5MajorE0ELSR_0ELNSP_7ScaleInE1ELSS_1EEEEEENS4_6LayoutINS5_IJNSA_ILi2EEESB_SB_EEENS5_IJSB_NSA_ILi0EEESY_EEEEENS5_IJNS4_10UnderscoreES11_S11_EEEEENS4_23SM90_TMA_LOAD_MULTICASTENS4_14ComposedLayoutINS4_7SwizzleILi2ELi4ELi3EEENS4_18smem_ptr_flag_bitsILi16EEENSV_INS5_IJNSA_ILi8EEESI_EEENS5_IJSI_SB_EEEEEEEvNS4_8identityENS4_13SM90_TMA_LOADES1E_vS1F_EENS_8epilogue10collective6detail29Sm90TmaWarpSpecializedAdapterINS1J_15DefaultEpilogueISK_SL_SL_NS1I_6thread17LinearCombinationISK_Li1EffLNS1N_9ScaleType4KindE0ELNS_15FloatRoundStyleE2ESK_EENS1_15EpilogueDefaultEEEEEvvEEEEvNT_6ParamsE)
        /*0014*/ 	.word	0x00000000


	//----- nvinfo : EIATTR_MIN_STACK_SIZE
	.align		4
.L_17:
        /*0018*/ 	.byte	0x04, 0x12
        /*001a*/ 	.short	(.L_19 - .L_18)
	.align		4
.L_18:
        /*001c*/ 	.word	index@(_ZN7cutlass13device_kernelINS_4gemm6kernel13GemmUniversalIN4cute5tupleIJiiiiEEENS1_10collective13CollectiveMmaINS1_34MainloopSm90TmaGmmaWarpSpecializedILi11ENS5_IJNS4_1CILi1EEENSA_ILi4EEESB_EEENS1_35KernelTmaWarpSpecializedCooperativeEEENS5_IJNSA_ILi256EEENSA_ILi64EEENSA_ILi32EEEEEENS_6half_tENS5_IJlSB_lEEESK_SL_NS4_8TiledMMAINS4_8MMA_AtomIJNS4_4SM904GMMA25MMA_64x64x16_F32F16F16_SSILNSP_5MajorE0ELSR_0ELNSP_7ScaleInE1ELSS_1EEEEEENS4_6LayoutINS5_IJNSA_ILi2EEESB_SB_EEENS5_IJSB_NSA_ILi0EEESY_EEEEENS5_IJNS4_10UnderscoreES11_S11_EEEEENS4_23SM90_TMA_LOAD_MULTICASTENS4_14ComposedLayoutINS4_7SwizzleILi2ELi4ELi3EEENS4_18smem_ptr_flag_bitsILi16EEENSV_INS5_IJNSA_ILi8EEESI_EEENS5_IJSI_SB_EEEEEEEvNS4_8identityENS4_13SM90_TMA_LOADES1E_vS1F_EENS_8epilogue10collective6detail29Sm90TmaWarpSpecializedAdapterINS1J_15DefaultEpilogueISK_SL_SL_NS1I_6thread17LinearCombinationISK_Li1EffLNS1N_9ScaleType4KindE0ELNS_15FloatRoundStyleE2ESK_EENS1_15EpilogueDefaultEEEEEvvEEEEvNT_6ParamsE)
        /*0020*/ 	.word	0x00000000
.L_19:


//--------------------- .nv.compat                --------------------------
	.section	.nv.compat,"",@"SHT_CUDA_COMPAT_INFO"
	.align	4
        /*0000*/ 	.byte	0x02, 0x09, 0x01, 0x00, 0x02, 0x02, 0x04, 0x00, 0x02, 0x05, 0x05, 0x00, 0x03, 0x07, 0x01, 0x01
        /*0010*/ 	.byte	0x02, 0x03, 0x01, 0x00, 0x02, 0x06, 0x01, 0x00, 0x04, 0x0b, 0x08, 0x00, 0x00, 0x00, 0x00, 0x00
        /*0020*/ 	.byte	0x00, 0x00, 0x00, 0x00


//--------------------- .nv.info._ZN7cutlass13device_kernelINS_4gemm6kernel13GemmUniversalIN4cute5tupleIJiiiiEEENS1_10collective13CollectiveMmaINS1_34MainloopSm90TmaGmmaWarpSpecializedILi11ENS5_IJNS4_1CILi1EEENSA_ILi4EEESB_EEENS1_35KernelTmaWarpSpecializedCooperativeEEENS5_IJNSA_ILi256EEENSA_ILi64EEENSA_ILi32EEEEEENS_6half_tENS5_IJlSB_lEEESK_SL_NS4_8TiledMMAINS4_8MMA_AtomIJNS4_4SM904GMMA25MMA_64x64x16_F32F16F16_SSILNSP_5MajorE0ELSR_0ELNSP_7ScaleInE1ELSS_1EEEEEENS4_6LayoutINS5_IJNSA_ILi2EEESB_SB_EEENS5_IJSB_NSA_ILi0EEESY_EEEEENS5_IJNS4_10UnderscoreES11_S11_EEEEENS4_23SM90_TMA_LOAD_MULTICASTENS4_14ComposedLayoutINS4_7SwizzleILi2ELi4ELi3EEENS4_18smem_ptr_flag_bitsILi16EEENSV_INS5_IJNSA_ILi8EEESI_EEENS5_IJSI_SB_EEEEEEEvNS4_8identityENS4_13SM90_TMA_LOADES1E_vS1F_EENS_8epilogue10collective6detail29Sm90TmaWarpSpecializedAdapterINS1J_15DefaultEpilogueISK_SL_SL_NS1I_6thread17LinearCombinationISK_Li1EffLNS1N_9ScaleType4KindE0ELNS_15FloatRoundStyleE2ESK_EENS1_15EpilogueDefaultEEEEEvvEEEEvNT_6ParamsE --------------------------
	.section	.nv.info._ZN7cutlass13device_kernelINS_4gemm6kernel13GemmUniversalIN4cute5tupleIJiiiiEEENS1_10collective13CollectiveMmaINS1_34MainloopSm90TmaGmmaWarpSpecializedILi11ENS5_IJNS4_1CILi1EEENSA_ILi4EEESB_EEENS1_35KernelTmaWarpSpecializedCooperativeEEENS5_IJNSA_ILi256EEENSA_ILi64EEENSA_ILi32EEEEEENS_6half_tENS5_IJlSB_lEEESK_SL_NS4_8TiledMMAINS4_8MMA_AtomIJNS4_4SM904GMMA25MMA_64x64x16_F32F16F16_SSILNSP_5MajorE0ELSR_0ELNSP_7ScaleInE1ELSS_1EEEEEENS4_6LayoutINS5_IJNSA_ILi2EEESB_SB_EEENS5_IJSB_NSA_ILi0EEESY_EEEEENS5_IJNS4_10UnderscoreES11_S11_EEEEENS4_23SM90_TMA_LOAD_MULTICASTENS4_14ComposedLayoutINS4_7SwizzleILi2ELi4ELi3EEENS4_18smem_ptr_flag_bitsILi16EEENSV_INS5_IJNSA_ILi8EEESI_EEENS5_IJSI_SB_EEEEEEEvNS4_8identityENS4_13SM90_TMA_LOADES1E_vS1F_EENS_8epilogue10collective6detail29Sm90TmaWarpSpecializedAdapterINS1J_15DefaultEpilogueISK_SL_SL_NS1I_6thread17LinearCombinationISK_Li1EffLNS1N_9ScaleType4KindE0ELNS_15FloatRoundStyleE2ESK_EENS1_15EpilogueDefaultEEEEEvvEEEEvNT_6ParamsE,"",@"SHT_CUDA_INFO"
	.sectionflags	@""
	.align	4


	//----- nvinfo : EIATTR_CUDA_API_VERSION
	.align		4
        /*0000*/ 	.byte	0x04, 0x37
        /*0002*/ 	.short	(.L_21 - .L_20)
.L_20:
        /*0004*/ 	.word	0x00000082


	//----- nvinfo : EIATTR_KPARAM_INFO
	.align		4
.L_21:
        /*0008*/ 	.byte	0x04, 0x17
        /*000a*/ 	.short	(.L_23 - .L_22)
.L_22:
        /*000c*/ 	.word	0x00000000
        /*0010*/ 	.short	0x0000
        /*0012*/ 	.short	0x0070
        /*0014*/ 	.byte	0x00, 0xf0, 0x01, 0x10


	//----- nvinfo : EIATTR_SPARSE_MMA_MASK
	.align		4
.L_23:
        /*0018*/ 	.byte	0x03, 0x50
        /*001a*/ 	.short	0x0000


	//----- nvinfo : EIATTR_MAXREG_COUNT
	.align		4
        /*001c*/ 	.byte	0x03, 0x1b
        /*001e*/ 	.short	0x00a8


	//----- nvinfo : EIATTR_NUM_BARRIERS
	.align		4
        /*0020*/ 	.byte	0x02, 0x4c
        /*0022*/ 	.byte	0x01
	.zero		1


	//----- nvinfo : EIATTR_EXTERNS
	.align		4
        /*0024*/ 	.byte	0x04, 0x0f
        /*0026*/ 	.short	(.L_25 - .L_24)


	//   ....[0]....
	.align		4
.L_24:
        /*0028*/ 	.word	index@(__assertfail)


	//----- nvinfo : EIATTR_MERCURY_ISA_VERSION
	.align		4
.L_25:
        /*002c*/ 	.byte	0x03, 0x5f
        /*002e*/ 	.short	0x0101


	//----- nvinfo : EIATTR_INT_WARP_WIDE_INSTR_OFFSETS
	.align		4
        /*0030*/ 	.byte	0x04, 0x31
        /*0032*/ 	.short	(.L_27 - .L_26)


	//   ....[0]....
.L_26:
        /*0034*/ 	.word	0x00000590


	//   ....[1]....
        /*0038*/ 	.word	0x000005b0


	//   ....[2]....
        /*003c*/ 	.word	0x00000740


	//   ....[3]....
        /*0040*/ 	.word	0x00001f80


	//----- nvinfo : EIATTR_COOP_GROUP_MASK_REGIDS
	.align		4
.L_27:
        /*0044*/ 	.byte	0x04, 0x29
        /*0046*/ 	.short	(.L_29 - .L_28)


	//   ....[0]....
.L_28:
        /*0048*/ 	.word	0xffffffff


	//   ....[1]....
        /*004c*/ 	.word	0xffffffff


	//   ....[2]....
        /*0050*/ 	.word	0xffffffff


	//   ....[3]....
        /*0054*/ 	.word	0xffffffff


	//   ....[4]....
        /*0058*/ 	.word	0xffffffff


	//   ....[5]....
        /*005c*/ 	.word	0xffffffff


	//----- nvinfo : EIATTR_COOP_GROUP_INSTR_OFFSETS
	.align		4
.L_29:
        /*0060*/ 	.byte	0x04, 0x28
        /*0062*/ 	.short	(.L_31 - .L_30)


	//   ....[0]....
.L_30:
        /*0064*/ 	.word	0x00000060


	//   ....[1]....
        /*0068*/ 	.word	0x00000070


	//   ....[2]....
        /*006c*/ 	.word	0x00000130


	//   ....[3]....
        /*0070*/ 	.word	0x000003d0


	//   ....[4]....
        /*0074*/ 	.word	0x000008a0


	//   ....[5]....
        /*0078*/ 	.word	0x00001540


	//----- nvinfo : EIATTR_REG_RECONFIG
	.align		4
.L_31:
        /*007c*/ 	.byte	0x01, 0x54
	.zero		2


	//----- nvinfo : EIATTR_SYSCALL_OFFSETS
	.align		4
        /*0080*/ 	.byte	0x04, 0x46
        /*0082*/ 	.short	(.L_33 - .L_32)


	//   ....[0]....
.L_32:
        /*0084*/ 	.word	0x00001730


	//----- nvinfo : EIATTR_MBARRIER_INSTR_OFFSETS
	.align		4
.L_33:
        /*0088*/ 	.byte	0x04, 0x39
        /*008a*/ 	.short	(.L_35 - .L_34)


	//   ....[0]....
.L_34:
        /*008c*/ 	.word	0x00000250
        /*0090*/ 	.word	0x000000ff
        /*0094*/ 	.word	0x00000000
        /*0098*/ 	.short	0x0100
        /*009a*/ 	.byte	0x08
	.zero		1


	//   ....[1]....
        /*009c*/ 	.word	0x00000260
        /*00a0*/ 	.word	0x000000ff
        /*00a4*/ 	.word	0x00000058
        /*00a8*/ 	.short	0x0100
        /*00aa*/ 	.byte	0x08
	.zero		1


	//   ....[2]....
        /*00ac*/ 	.word	0x00000270
        /*00b0*/ 	.word	0x000000ff
        /*00b4*/ 	.word	0x00000008
        /*00b8*/ 	.short	0x0100
        /*00ba*/ 	.byte	0x08
	.zero		1


	//   ....[3]....
        /*00bc*/ 	.word	0x00000280
        /*00c0*/ 	.word	0x000000ff
        /*00c4*/ 	.word	0x00000060
        /*00c8*/ 	.short	0x0100
        /*00ca*/ 	.byte	0x08
	.zero		1


	//   ....[4]....
        /*00cc*/ 	.word	0x00000290
        /*00d0*/ 	.word	0x000000ff
        /*00d4*/ 	.word	0x00000010
        /*00d8*/ 	.short	0x0100
        /*00da*/ 	.byte	0x08
	.zero		1


	//   ....[5]....
        /*00dc*/ 	.word	0x000002a0
        /*00e0*/ 	.word	0x000000ff
        /*00e4*/ 	.word	0x00000068
        /*00e8*/ 	.short	0x0100
        /*00ea*/ 	.byte	0x08
	.zero		1


	//   ....[6]....
        /*00ec*/ 	.word	0x000002b0
        /*00f0*/ 	.word	0x000000ff
        /*00f4*/ 	.word	0x00000018
        /*00f8*/ 	.short	0x0100
        /*00fa*/ 	.byte	0x08
	.zero		1


	//   ....[7]....
        /*00fc*/ 	.word	0x000002c0
        /*0100*/ 	.word	0x000000ff
        /*0104*/ 	.word	0x00000070
        /*0108*/ 	.short	0x0100
        /*010a*/ 	.byte	0x08
	.zero		1


	//   ....[8]....
        /*010c*/ 	.word	0x000002d0
        /*0110*/ 	.word	0x000000ff
        /*0114*/ 	.word	0x00000020
        /*0118*/ 	.short	0x0100
        /*011a*/ 	.byte	0x08
	.zero		1


	//   ....[9]....
        /*011c*/ 	.word	0x000002e0
        /*0120*/ 	.word	0x000000ff
        /*0124*/ 	.word	0x00000078
        /*0128*/ 	.short	0x0100
        /*012a*/ 	.byte	0x08
	.zero		1


	//   ....[10]....
        /*012c*/ 	.word	0x000002f0
        /*0130*/ 	.word	0x000000ff
        /*0134*/ 	.word	0x00000028
        /*0138*/ 	.short	0x0100
        /*013a*/ 	.byte	0x08
	.zero		1


	//   ....[11]....
        /*013c*/ 	.word	0x00000300
        /*0140*/ 	.word	0x000000ff
        /*0144*/ 	.word	0x00000080
        /*0148*/ 	.short	0x0100
        /*014a*/ 	.byte	0x08
	.zero		1


	//   ....[12]....
        /*014c*/ 	.word	0x00000310
        /*0150*/ 	.word	0x000000ff
        /*0154*/ 	.word	0x00000030
        /*0158*/ 	.short	0x0100
        /*015a*/ 	.byte	0x08
	.zero		1


	//   ....[13]....
        /*015c*/ 	.word	0x00000320
        /*0160*/ 	.word	0x000000ff
        /*0164*/ 	.word	0x00000088
        /*0168*/ 	.short	0x0100
        /*016a*/ 	.byte	0x08
	.zero		1


	//   ....[14]....
        /*016c*/ 	.word	0x00000330
        /*0170*/ 	.word	0x000000ff
        /*0174*/ 	.word	0x00000038
        /*0178*/ 	.short	0x0100
        /*017a*/ 	.byte	0x08
	.zero		1


	//   ....[15]....
        /*017c*/ 	.word	0x00000340
        /*0180*/ 	.word	0x000000ff
        /*0184*/ 	.word	0x00000090
        /*0188*/ 	.short	0x0100
        /*018a*/ 	.byte	0x08
	.zero		1


	//   ....[16]....
        /*018c*/ 	.word	0x00000350
        /*0190*/ 	.word	0x000000ff
        /*0194*/ 	.word	0x00000040
        /*0198*/ 	.short	0x0100
        /*019a*/ 	.byte	0x08
	.zero		1


	//   ....[17]....
        /*019c*/ 	.word	0x00000360
        /*01a0*/ 	.word	0x000000ff
        /*01a4*/ 	.word	0x00000098
        /*01a8*/ 	.short	0x0100
        /*01aa*/ 	.byte	0x08
	.zero		1


	//   ....[18]....
        /*01ac*/ 	.word	0x00000370
        /*01b0*/ 	.word	0x000000ff
        /*01b4*/ 	.word	0x00000048
        /*01b8*/ 	.short	0x0100
        /*01ba*/ 	.byte	0x08
	.zero		1


	//   ....[19]....
        /*01bc*/ 	.word	0x00000380
        /*01c0*/ 	.word	0x000000ff
        /*01c4*/ 	.word	0x000000a0
        /*01c8*/ 	.short	0x0100
        /*01ca*/ 	.byte	0x08
	.zero		1


	//   ....[20]....
        /*01cc*/ 	.word	0x00000390
        /*01d0*/ 	.word	0x000000ff
        /*01d4*/ 	.word	0x00000050
        /*01d8*/ 	.short	0x0100
        /*01da*/ 	.byte	0x08
	.zero		1


	//   ....[21]....
        /*01dc*/ 	.word	0x000003a0
        /*01e0*/ 	.word	0x000000ff
        /*01e4*/ 	.word	0x000000a8
        /*01e8*/ 	.short	0x0100
        /*01ea*/ 	.byte	0x08
	.zero		1


	//   ....[22]....
        /*01ec*/ 	.word	0x000007d0
        /*01f0*/ 	.word	0x000000ff
        /*01f4*/ 	.word	0x000000c0
        /*01f8*/ 	.short	0x0100
        /*01fa*/ 	.byte	0x06
	.zero		1


	//   ....[23]....
        /*01fc*/ 	.word	0x00000850
        /*0200*/ 	.word	0x000000ff
        /*0204*/ 	.word	0x000000c8
        /*0208*/ 	.short	0x0100
        /*020a*/ 	.byte	0x06
	.zero		1


	//   ....[24]....
        /*020c*/ 	.word	0x000017f0
        /*0210*/ 	.word	0x00000003
        /*0214*/ 	.word	0x00000000
        /*0218*/ 	.short	0x010a
        /*021a*/ 	.byte	0x3f
	.zero		1


	//   ....[25]....
        /*021c*/ 	.word	0x00001850
        /*0220*/ 	.word	0x00000003
        /*0224*/ 	.word	0x00000000
        /*0228*/ 	.short	0x010a
        /*022a*/ 	.byte	0x3f
	.zero		1


	//   ....[26]....
        /*022c*/ 	.word	0x00001bb0
        /*0230*/ 	.word	0x00000005
        /*0234*/ 	.word	0x00000000
        /*0238*/ 	.short	0x010a
        /*023a*/ 	.byte	0x3f
	.zero		1


	//   ....[27]....
        /*023c*/ 	.word	0x00001bf0
        /*0240*/ 	.word	0x00000005
        /*0244*/ 	.word	0x00000000
        /*0248*/ 	.short	0x010a
        /*024a*/ 	.byte	0x3f
	.zero		1


	//   ....[28]....
        /*024c*/ 	.word	0x00001e30
        /*0250*/ 	.word	0x00000004
        /*0254*/ 	.word	0x00000000
        /*0258*/ 	.short	0x0101
        /*025a*/ 	.byte	0x3f
	.zero		1


	//   ....[29]....
        /*025c*/ 	.word	0x00002020
        /*0260*/ 	.word	0x00000000
        /*0264*/ 	.word	0x00000000
        /*0268*/ 	.short	0x0101
        /*026a*/ 	.byte	0x3f
	.zero		1


	//   ....[30]....
        /*026c*/ 	.word	0x00007a70
        /*0270*/ 	.word	0x00000017
        /*0274*/ 	.word	0x00000058
        /*0278*/ 	.short	0x010a
        /*027a*/ 	.byte	0x3f
	.zero		1


	//   ....[31]....
        /*027c*/ 	.word	0x00007e00
        /*0280*/ 	.word	0x00000006
        /*0284*/ 	.word	0x000000c8
        /*0288*/ 	.short	0x0101
        /*028a*/ 	.byte	0x3f
	.zero		1


	//   ....[32]....
        /*028c*/ 	.word	0x00008540
        /*0290*/ 	.word	0x00000007
        /*0294*/ 	.word	0x00000000
        /*0298*/ 	.short	0x010a
        /*029a*/ 	.byte	0x3f
	.zero		1


	//   ....[33]....
        /*029c*/ 	.word	0x000085c0
        /*02a0*/ 	.word	0x00000006
        /*02a4*/ 	.word	0x00000000
        /*02a8*/ 	.short	0x010a
        /*02aa*/ 	.byte	0x3f
	.zero		1


	//   ....[34]....
        /*02ac*/ 	.word	0x00008650
        /*02b0*/ 	.word	0x00000007
        /*02b4*/ 	.word	0x00000000
        /*02b8*/ 	.short	0x010a
        /*02ba*/ 	.byte	0x3f
	.zero		1


	//   ....[35]....
        /*02bc*/ 	.word	0x000086e0
        /*02c0*/ 	.word	0x00000006
        /*02c4*/ 	.word	0x00000000
        /*02c8*/ 	.short	0x010a
        /*02ca*/ 	.byte	0x3f
	.zero		1


	//   ....[36]....
        /*02cc*/ 	.word	0x00008770
        /*02d0*/ 	.word	0x00000007
        /*02d4*/ 	.word	0x00000000
        /*02d8*/ 	.short	0x010a
        /*02da*/ 	.byte	0x3f
	.zero		1


	//   ....[37]....
        /*02dc*/ 	.word	0x00008800
        /*02e0*/ 	.word	0x00000006
        /*02e4*/ 	.word	0x00000000
        /*02e8*/ 	.short	0x010a
        /*02ea*/ 	.byte	0x3f
	.zero		1


	//   ....[38]....
        /*02ec*/ 	.word	0x00008890
        /*02f0*/ 	.word	0x00000007
        /*02f4*/ 	.word	0x00000000
        /*02f8*/ 	.short	0x010a
        /*02fa*/ 	.byte	0x3f
	.zero		1


	//   ....[39]....
        /*02fc*/ 	.word	0x00008920
        /*0300*/ 	.word	0x00000006
        /*0304*/ 	.word	0x00000000
        /*0308*/ 	.short	0x010a
        /*030a*/ 	.byte	0x3f
	.zero		1


	//   ....[40]....
        /*030c*/ 	.word	0x000089b0
        /*0310*/ 	.word	0x00000007
        /*0314*/ 	.word	0x00000000
        /*0318*/ 	.short	0x010a
        /*031a*/ 	.byte	0x3f
	.zero		1


	//   ....[41]....
        /*031c*/ 	.word	0x00008a40
        /*0320*/ 	.word	0x00000006
        /*0324*/ 	.word	0x00000000
        /*0328*/ 	.short	0x010a
        /*032a*/ 	.byte	0x3f
	.zero		1


	//   ....[42]....
        /*032c*/ 	.word	0x00008ad0
        /*0330*/ 	.word	0x00000005
        /*0334*/ 	.word	0x00000000
        /*0338*/ 	.short	0x010a
        /*033a*/ 	.byte	0x3f
	.zero		1


	//   ....[43]....
        /*033c*/ 	.word	0x00008b30
        /*0340*/ 	.word	0x00000003
        /*0344*/ 	.word	0x00000000
        /*0348*/ 	.short	0x010a
        /*034a*/ 	.byte	0x3f
	.zero		1


	//   ....[44]....
        /*034c*/ 	.word	0x00008b80
        /*0350*/ 	.word	0x00000005
        /*0354*/ 	.word	0x00000000
        /*0358*/ 	.short	0x010a
        /*035a*/ 	.byte	0x3f
	.zero		1


	//   ....[45]....
        /*035c*/ 	.word	0x00008c50
        /*0360*/ 	.word	0x00000017
        /*0364*/ 	.word	0x00000058
        /*0368*/ 	.short	0x010a
        /*036a*/ 	.byte	0x3f
	.zero		1


	//   ....[46]....
        /*036c*/ 	.word	0x00008d20
        /*0370*/ 	.word	0x00000007
        /*0374*/ 	.word	0x00000000
        /*0378*/ 	.short	0x010a
        /*037a*/ 	.byte	0x3f
	.zero		1


	//   ....[47]....
        /*037c*/ 	.word	0x00008d70
        /*0380*/ 	.word	0x00000006
        /*0384*/ 	.word	0x00000000
        /*0388*/ 	.short	0x010a
        /*038a*/ 	.byte	0x3f
	.zero		1


	//   ....[48]....
        /*038c*/ 	.word	0x00008dc0
        /*0390*/ 	.word	0x00000007
        /*0394*/ 	.word	0x00000000
        /*0398*/ 	.short	0x010a
        /*039a*/ 	.byte	0x3f
	.zero		1


	//   ....[49]....
        /*039c*/ 	.word	0x00008e10
        /*03a0*/ 	.word	0x00000006
        /*03a4*/ 	.word	0x00000000
        /*03a8*/ 	.short	0x010a
        /*03aa*/ 	.byte	0x3f
	.zero		1


	//   ....[50]....
        /*03ac*/ 	.word	0x00008e60
        /*03b0*/ 	.word	0x00000007
        /*03b4*/ 	.word	0x00000000
        /*03b8*/ 	.short	0x010a
        /*03ba*/ 	.byte	0x3f
	.zero		1


	//   ....[51]....
        /*03bc*/ 	.word	0x00008eb0
        /*03c0*/ 	.word	0x00000006
        /*03c4*/ 	.word	0x00000000
        /*03c8*/ 	.short	0x010a
        /*03ca*/ 	.byte	0x3f
	.zero		1


	//   ....[52]....
        /*03cc*/ 	.word	0x00008f00
        /*03d0*/ 	.word	0x00000007
        /*03d4*/ 	.word	0x00000000
        /*03d8*/ 	.short	0x010a
        /*03da*/ 	.byte	0x3f
	.zero		1


	//   ....[53]....
        /*03dc*/ 	.word	0x00008f50
        /*03e0*/ 	.word	0x00000006
        /*03e4*/ 	.word	0x00000000
        /*03e8*/ 	.short	0x010a
        /*03ea*/ 	.byte	0x3f
	.zero		1


	//   ....[54]....
        /*03ec*/ 	.word	0x00008fa0
        /*03f0*/ 	.word	0x00000007
        /*03f4*/ 	.word	0x00000000
        /*03f8*/ 	.short	0x010a
        /*03fa*/ 	.byte	0x3f
	.zero		1


	//   ....[55]....
        /*03fc*/ 	.word	0x00008ff0
        /*0400*/ 	.word	0x00000006
        /*0404*/ 	.word	0x00000000
        /*0408*/ 	.short	0x010a
        /*040a*/ 	.byte	0x3f
	.zero		1


	//----- nvinfo : EIATTR_NUM_MBARRIERS
	.align		4
.L_35:
        /*040c*/ 	.byte	0x03, 0x38
        /*040e*/ 	.short	0x0018


	//----- nvinfo : EIATTR_EXIT_INSTR_OFFSETS
	.align		4
        /*0410*/ 	.byte	0x04, 0x1c
        /*0412*/ 	.short	(.L_37 - .L_36)


	//   ....[0]....
.L_36:
        /*0414*/ 	.word	0x00000a80


	//   ....[1]....
        /*0418*/ 	.word	0x000012a0


	//   ....[2]....
        /*041c*/ 	.word	0x00007200


	//   ....[3]....
        /*0420*/ 	.word	0x00007760


	//   ....[4]....
        /*0424*/ 	.word	0x00008b20


	//----- nvinfo : EIATTR_MAX_THREADS
	.align		4
.L_37:
        /*0428*/ 	.byte	0x04, 0x05
        /*042a*/ 	.short	(.L_39 - .L_38)
.L_38:
        /*042c*/ 	.word	0x00000180
        /*0430*/ 	.word	0x00000001
        /*0434*/ 	.word	0x00000001


	//----- nvinfo : EIATTR_CRS_STACK_SIZE
	.align		4
.L_39:
        /*0438*/ 	.byte	0x04, 0x1e
        /*043a*/ 	.short	(.L_41 - .L_40)
.L_40:
        /*043c*/ 	.word	0x00000000


	//----- nvinfo : EIATTR_CBANK_PARAM_SIZE
	.align		4
.L_41:
        /*0440*/ 	.byte	0x03, 0x19
        /*0442*/ 	.short	0x0470


	//----- nvinfo : EIATTR_PARAM_CBANK
	.align		4
        /*0444*/ 	.byte	0x04, 0x0a
        /*0446*/ 	.short	(.L_43 - .L_42)
	.align		4
.L_42:
        /*0448*/ 	.word	index@(.nv.constant0._ZN7cutlass13device_kernelINS_4gemm6kernel13GemmUniversalIN4cute5tupleIJiiiiEEENS1_10collective13CollectiveMmaINS1_34MainloopSm90TmaGmmaWarpSpecializedILi11ENS5_IJNS4_1CILi1EEENSA_ILi4EEESB_EEENS1_35KernelTmaWarpSpecializedCooperativeEEENS5_IJNSA_ILi256EEENSA_ILi64EEENSA_ILi32EEEEEENS_6half_tENS5_IJlSB_lEEESK_SL_NS4_8TiledMMAINS4_8MMA_AtomIJNS4_4SM904GMMA25MMA_64x64x16_F32F16F16_SSILNSP_5MajorE0ELSR_0ELNSP_7ScaleInE1ELSS_1EEEEEENS4_6LayoutINS5_IJNSA_ILi2EEESB_SB_EEENS5_IJSB_NSA_ILi0EEESY_EEEEENS5_IJNS4_10UnderscoreES11_S11_EEEEENS4_23SM90_TMA_LOAD_MULTICASTENS4_14ComposedLayoutINS4_7SwizzleILi2ELi4ELi3EEENS4_18smem_ptr_flag_bitsILi16EEENSV_INS5_IJNSA_ILi8EEESI_EEENS5_IJSI_SB_EEEEEEEvNS4_8identityENS4_13SM90_TMA_LOADES1E_vS1F_EENS_8epilogue10collective6detail29Sm90TmaWarpSpecializedAdapterINS1J_15DefaultEpilogueISK_SL_SL_NS1I_6thread17LinearCombinationISK_Li1EffLNS1N_9ScaleType4KindE0ELNS_15FloatRoundStyleE2ESK_EENS1_15EpilogueDefaultEEEEEvvEEEEvNT_6ParamsE)
        /*044c*/ 	.short	0x0210
        /*044e*/ 	.short	0x0470


	//----- nvinfo : EIATTR_SW_WAR
	.align		4
.L_43:
        /*0450*/ 	.byte	0x04, 0x36
        /*0452*/ 	.short	(.L_45 - .L_44)
.L_44:
        /*0454*/ 	.word	0x00000008
.L_45:


//--------------------- .nv.callgraph             --------------------------
	.section	.nv.callgraph,"",@"SHT_CUDA_CALLGRAPH"
	.align	4
	.sectionentsize	8
	.align		4
        /*0000*/ 	.word	0x00000000
	.align		4
        /*0004*/ 	.word	0xffffffff
	.align		4
        /*0008*/ 	.word	index@(_ZN7cutlass13device_kernelINS_4gemm6kernel13GemmUniversalIN4cute5tupleIJiiiiEEENS1_10collective13CollectiveMmaINS1_34MainloopSm90TmaGmmaWarpSpecializedILi11ENS5_IJNS4_1CILi1EEENSA_ILi4EEESB_EEENS1_35KernelTmaWarpSpecializedCooperativeEEENS5_IJNSA_ILi256EEENSA_ILi64EEENSA_ILi32EEEEEENS_6half_tENS5_IJlSB_lEEESK_SL_NS4_8TiledMMAINS4_8MMA_AtomIJNS4_4SM904GMMA25MMA_64x64x16_F32F16F16_SSILNSP_5MajorE0ELSR_0ELNSP_7ScaleInE1ELSS_1EEEEEENS4_6LayoutINS5_IJNSA_ILi2EEESB_SB_EEENS5_IJSB_NSA_ILi0EEESY_EEEEENS5_IJNS4_10UnderscoreES11_S11_EEEEENS4_23SM90_TMA_LOAD_MULTICASTENS4_14ComposedLayoutINS4_7SwizzleILi2ELi4ELi3EEENS4_18smem_ptr_flag_bitsILi16EEENSV_INS5_IJNSA_ILi8EEESI_EEENS5_IJSI_SB_EEEEEEEvNS4_8identityENS4_13SM90_TMA_LOADES1E_vS1F_EENS_8epilogue10collective6detail29Sm90TmaWarpSpecializedAdapterINS1J_15DefaultEpilogueISK_SL_SL_NS1I_6thread17LinearCombinationISK_Li1EffLNS1N_9ScaleType4KindE0ELNS_15FloatRoundStyleE2ESK_EENS1_15EpilogueDefaultEEEEEvvEEEEvNT_6ParamsE)
	.align		4
        /*000c*/ 	.word	index@(__assertfail)
	.align		4
        /*0010*/ 	.word	0x00000000
	.align		4
        /*0014*/ 	.word	0xfffffffe
	.align		4
        /*0018*/ 	.word	0x00000000
	.align		4
        /*001c*/ 	.word	0xfffffffd
	.align		4
        /*0020*/ 	.word	0x00000000
	.align		4
        /*0024*/ 	.word	0xfffffffc


//--------------------- .nv.constant4             --------------------------
	.section	.nv.constant4,"a",@progbits
	.align	8
	.align		8
.nv.constant4:
        /*0000*/ 	.dword	__assertfail
	.align		8
        /*0008*/ 	.dword	__unnamed_1
	.align		8
        /*0010*/ 	.dword	_ZN40_INTERNAL_67eb1555_4_k_cu_32803ab2_313544cuda3std3__45__cpo5beginE
	.align		8
        /*0018*/ 	.dword	_ZN40_INTERNAL_67eb1555_4_k_cu_32803ab2_313544cuda3std3__45__cpo3endE
	.align		8
        /*0020*/ 	.dword	_ZN40_INTERNAL_67eb1555_4_k_cu_32803ab2_313544cuda3std3__45__cpo6cbeginE
	.align		8
        /*0028*/ 	.dword	_ZN40_INTERNAL_67eb1555_4_k_cu_32803ab2_313544cuda3std3__45__cpo4cendE
	.align		8
        /*0030*/ 	.dword	_ZN40_INTERNAL_67eb1555_4_k_cu_32803ab2_313544cuda3std3__442_GLOBAL__N__67eb1555_4_k_cu_32803ab2_313546ignoreE
	.align		8
        /*0038*/ 	.dword	_ZN40_INTERNAL_67eb1555_4_k_cu_32803ab2_313544cuda3std3__419piecewise_constructE
	.align		8
        /*0040*/ 	.dword	_ZN40_INTERNAL_67eb1555_4_k_cu_32803ab2_313544cuda3std3__48in_placeE
	.align		8
        /*0048*/ 	.dword	_ZN40_INTERNAL_67eb1555_4_k_cu_32803ab2_313544cuda3std6ranges3__45__cpo4swapE
	.align		8
        /*0050*/ 	.dword	_ZN40_INTERNAL_67eb1555_4_k_cu_32803ab2_313544cuda3std6ranges3__45__cpo9iter_moveE
	.align		8
        /*0058*/ 	.dword	_ZN40_INTERNAL_67eb1555_4_k_cu_32803ab2_313544cute7productE
	.align		8
        /*0060*/ 	.dword	_ZN40_INTERNAL_67eb1555_4_k_cu_32803ab2_313544cute1_E
	.align		8
        /*0068*/ 	.dword	$str$22
	.align		8
        /*0070*/ 	.dword	$str$23


//--------------------- .text._ZN7cutlass13device_kernelINS_4gemm6kernel13GemmUniversalIN4cute5tupleIJiiiiEEENS1_10collective13CollectiveMmaINS1_34MainloopSm90TmaGmmaWarpSpecializedILi11ENS5_IJNS4_1CILi1EEENSA_ILi4EEESB_EEENS1_35KernelTmaWarpSpecializedCooperativeEEENS5_IJNSA_ILi256EEENSA_ILi64EEENSA_ILi32EEEEEENS_6half_tENS5_IJlSB_lEEESK_SL_NS4_8TiledMMAINS4_8MMA_AtomIJNS4_4SM904GMMA25MMA_64x64x16_F32F16F16_SSILNSP_5MajorE0ELSR_0ELNSP_7ScaleInE1ELSS_1EEEEEENS4_6LayoutINS5_IJNSA_ILi2EEESB_SB_EEENS5_IJSB_NSA_ILi0EEESY_EEEEENS5_IJNS4_10UnderscoreES11_S11_EEEEENS4_23SM90_TMA_LOAD_MULTICASTENS4_14ComposedLayoutINS4_7SwizzleILi2ELi4ELi3EEENS4_18smem_ptr_flag_bitsILi16EEENSV_INS5_IJNSA_ILi8EEESI_EEENS5_IJSI_SB_EEEEEEEvNS4_8identityENS4_13SM90_TMA_LOADES1E_vS1F_EENS_8epilogue10collective6detail29Sm90TmaWarpSpecializedAdapterINS1J_15DefaultEpilogueISK_SL_SL_NS1I_6thread17LinearCombinationISK_Li1EffLNS1N_9ScaleType4KindE0ELNS_15FloatRoundStyleE2ESK_EENS1_15EpilogueDefaultEEEEEvvEEEEvNT_6ParamsE --------------------------
	.section	.text._ZN7cutlass13device_kernelINS_4gemm6kernel13GemmUniversalIN4cute5tupleIJiiiiEEENS1_10collective13CollectiveMmaINS1_34MainloopSm90TmaGmmaWarpSpecializedILi11ENS5_IJNS4_1CILi1EEENSA_ILi4EEESB_EEENS1_35KernelTmaWarpSpecializedCooperativeEEENS5_IJNSA_ILi256EEENSA_ILi64EEENSA_ILi32EEEEEENS_6half_tENS5_IJlSB_lEEESK_SL_NS4_8TiledMMAINS4_8MMA_AtomIJNS4_4SM904GMMA25MMA_64x64x16_F32F16F16_SSILNSP_5MajorE0ELSR_0ELNSP_7ScaleInE1ELSS_1EEEEEENS4_6LayoutINS5_IJNSA_ILi2EEESB_SB_EEENS5_IJSB_NSA_ILi0EEESY_EEEEENS5_IJNS4_10UnderscoreES11_S11_EEEEENS4_23SM90_TMA_LOAD_MULTICASTENS4_14ComposedLayoutINS4_7SwizzleILi2ELi4ELi3EEENS4_18smem_ptr_flag_bitsILi16EEENSV_INS5_IJNSA_ILi8EEESI_EEENS5_IJSI_SB_EEEEEEEvNS4_8identityENS4_13SM90_TMA_LOADES1E_vS1F_EENS_8epilogue10collective6detail29Sm90TmaWarpSpecializedAdapterINS1J_15DefaultEpilogueISK_SL_SL_NS1I_6thread17LinearCombinationISK_Li1EffLNS1N_9ScaleType4KindE0ELNS_15FloatRoundStyleE2ESK_EENS1_15EpilogueDefaultEEEEEvvEEEEvNT_6ParamsE,"ax",@progbits
	.align	128
.text._ZN7cutlass13device_kernelINS_4gemm6kernel13GemmUniversalIN4cute5tupleIJiiiiEEENS1_10collective13CollectiveMmaINS1_34MainloopSm90TmaGmmaWarpSpecializedILi11ENS5_IJNS4_1CILi1EEENSA_ILi4EEESB_EEENS1_35KernelTmaWarpSpecializedCooperativeEEENS5_IJNSA_ILi256EEENSA_ILi64EEENSA_ILi32EEEEEENS_6half_tENS5_IJlSB_lEEESK_SL_NS4_8TiledMMAINS4_8MMA_AtomIJNS4_4SM904GMMA25MMA_64x64x16_F32F16F16_SSILNSP_5MajorE0ELSR_0ELNSP_7ScaleInE1ELSS_1EEEEEENS4_6LayoutINS5_IJNSA_ILi2EEESB_SB_EEENS5_IJSB_NSA_ILi0EEESY_EEEEENS5_IJNS4_10UnderscoreES11_S11_EEEEENS4_23SM90_TMA_LOAD_MULTICASTENS4_14ComposedLayoutINS4_7SwizzleILi2ELi4ELi3EEENS4_18smem_ptr_flag_bitsILi16EEENSV_INS5_IJNSA_ILi8EEESI_EEENS5_IJSI_SB_EEEEEEEvNS4_8identityENS4_13SM90_TMA_LOADES1E_vS1F_EENS_8epilogue10collective6detail29Sm90TmaWarpSpecializedAdapterINS1J_15DefaultEpilogueISK_SL_SL_NS1I_6thread17LinearCombinationISK_Li1EffLNS1N_9ScaleType4KindE0ELNS_15FloatRoundStyleE2ESK_EENS1_15EpilogueDefaultEEEEEvvEEEEvNT_6ParamsE:
        .type           _ZN7cutlass13device_kernelINS_4gemm6kernel13GemmUniversalIN4cute5tupleIJiiiiEEENS1_10collective13CollectiveMmaINS1_34MainloopSm90TmaGmmaWarpSpecializedILi11ENS5_IJNS4_1CILi1EEENSA_ILi4EEESB_EEENS1_35KernelTmaWarpSpecializedCooperativeEEENS5_IJNSA_ILi256EEENSA_ILi64EEENSA_ILi32EEEEEENS_6half_tENS5_IJlSB_lEEESK_SL_NS4_8TiledMMAINS4_8MMA_AtomIJNS4_4SM904GMMA25MMA_64x64x16_F32F16F16_SSILNSP_5MajorE0ELSR_0ELNSP_7ScaleInE1ELSS_1EEEEEENS4_6LayoutINS5_IJNSA_ILi2EEESB_SB_EEENS5_IJSB_NSA_ILi0EEESY_EEEEENS5_IJNS4_10UnderscoreES11_S11_EEEEENS4_23SM90_TMA_LOAD_MULTICASTENS4_14ComposedLayoutINS4_7SwizzleILi2ELi4ELi3EEENS4_18smem_ptr_flag_bitsILi16EEENSV_INS5_IJNSA_ILi8EEESI_EEENS5_IJSI_SB_EEEEEEEvNS4_8identityENS4_13SM90_TMA_LOADES1E_vS1F_EENS_8epilogue10collective6detail29Sm90TmaWarpSpecializedAdapterINS1J_15DefaultEpilogueISK_SL_SL_NS1I_6thread17LinearCombinationISK_Li1EffLNS1N_9ScaleType4KindE0ELNS_15FloatRoundStyleE2ESK_EENS1_15EpilogueDefaultEEEEEvvEEEEvNT_6ParamsE,@function
        .size           _ZN7cutlass13device_kernelINS_4gemm6kernel13GemmUniversalIN4cute5tupleIJiiiiEEENS1_10collective13CollectiveMmaINS1_34MainloopSm90TmaGmmaWarpSpecializedILi11ENS5_IJNS4_1CILi1EEENSA_ILi4EEESB_EEENS1_35KernelTmaWarpSpecializedCooperativeEEENS5_IJNSA_ILi256EEENSA_ILi64EEENSA_ILi32EEEEEENS_6half_tENS5_IJlSB_lEEESK_SL_NS4_8TiledMMAINS4_8MMA_AtomIJNS4_4SM904GMMA25MMA_64x64x16_F32F16F16_SSILNSP_5MajorE0ELSR_0ELNSP_7ScaleInE1ELSS_1EEEEEENS4_6LayoutINS5_IJNSA_ILi2EEESB_SB_EEENS5_IJSB_NSA_ILi0EEESY_EEEEENS5_IJNS4_10UnderscoreES11_S11_EEEEENS4_23SM90_TMA_LOAD_MULTICASTENS4_14ComposedLayoutINS4_7SwizzleILi2ELi4ELi3EEENS4_18smem_ptr_flag_bitsILi16EEENSV_INS5_IJNSA_ILi8EEESI_EEENS5_IJSI_SB_EEEEEEEvNS4_8identityENS4_13SM90_TMA_LOADES1E_vS1F_EENS_8epilogue10collective6detail29Sm90TmaWarpSpecializedAdapterINS1J_15DefaultEpilogueISK_SL_SL_NS1I_6thread17LinearCombinationISK_Li1EffLNS1N_9ScaleType4KindE0ELNS_15FloatRoundStyleE2ESK_EENS1_15EpilogueDefaultEEEEEvvEEEEvNT_6ParamsE,(.L_x_210 - _ZN7cutlass13device_kernelINS_4gemm6kernel13GemmUniversalIN4cute5tupleIJiiiiEEENS1_10collective13CollectiveMmaINS1_34MainloopSm90TmaGmmaWarpSpecializedILi11ENS5_IJNS4_1CILi1EEENSA_ILi4EEESB_EEENS1_35KernelTmaWarpSpecializedCooperativeEEENS5_IJNSA_ILi256EEENSA_ILi64EEENSA_ILi32EEEEEENS_6half_tENS5_IJlSB_lEEESK_SL_NS4_8TiledMMAINS4_8MMA_AtomIJNS4_4SM904GMMA25MMA_64x64x16_F32F16F16_SSILNSP_5MajorE0ELSR_0ELNSP_7ScaleInE1ELSS_1EEEEEENS4_6LayoutINS5_IJNSA_ILi2EEESB_SB_EEENS5_IJSB_NSA_ILi0EEESY_EEEEENS5_IJNS4_10UnderscoreES11_S11_EEEEENS4_23SM90_TMA_LOAD_MULTICASTENS4_14ComposedLayoutINS4_7SwizzleILi2ELi4ELi3EEENS4_18smem_ptr_flag_bitsILi16EEENSV_INS5_IJNSA_ILi8EEESI_EEENS5_IJSI_SB_EEEEEEEvNS4_8identityENS4_13SM90_TMA_LOADES1E_vS1F_EENS_8epilogue10collective6detail29Sm90TmaWarpSpecializedAdapterINS1J_15DefaultEpilogueISK_SL_SL_NS1I_6thread17LinearCombinationISK_Li1EffLNS1N_9ScaleType4KindE0ELNS_15FloatRoundStyleE2ESK_EENS1_15EpilogueDefaultEEEEEvvEEEEvNT_6ParamsE)
        .other          _ZN7cutlass13device_kernelINS_4gemm6kernel13GemmUniversalIN4cute5tupleIJiiiiEEENS1_10collective13CollectiveMmaINS1_34MainloopSm90TmaGmmaWarpSpecializedILi11ENS5_IJNS4_1CILi1EEENSA_ILi4EEESB_EEENS1_35KernelTmaWarpSpecializedCooperativeEEENS5_IJNSA_ILi256EEENSA_ILi64EEENSA_ILi32EEEEEENS_6half_tENS5_IJlSB_lEEESK_SL_NS4_8TiledMMAINS4_8MMA_AtomIJNS4_4SM904GMMA25MMA_64x64x16_F32F16F16_SSILNSP_5MajorE0ELSR_0ELNSP_7ScaleInE1ELSS_1EEEEEENS4_6LayoutINS5_IJNSA_ILi2EEESB_SB_EEENS5_IJSB_NSA_ILi0EEESY_EEEEENS5_IJNS4_10UnderscoreES11_S11_EEEEENS4_23SM90_TMA_LOAD_MULTICASTENS4_14ComposedLayoutINS4_7SwizzleILi2ELi4ELi3EEENS4_18smem_ptr_flag_bitsILi16EEENSV_INS5_IJNSA_ILi8EEESI_EEENS5_IJSI_SB_EEEEEEEvNS4_8identityENS4_13SM90_TMA_LOADES1E_vS1F_EENS_8epilogue10collective6detail29Sm90TmaWarpSpecializedAdapterINS1J_15DefaultEpilogueISK_SL_SL_NS1I_6thread17LinearCombinationISK_Li1EffLNS1N_9ScaleType4KindE0ELNS_15FloatRoundStyleE2ESK_EENS1_15EpilogueDefaultEEEEEvvEEEEvNT_6ParamsE,@"STO_CUDA_ENTRY STV_DEFAULT"
_ZN7cutlass13device_kernelINS_4gemm6kernel13GemmUniversalIN4cute5tupleIJiiiiEEENS1_10collective13CollectiveMmaINS1_34MainloopSm90TmaGmmaWarpSpecializedILi11ENS5_IJNS4_1CILi1EEENSA_ILi4EEESB_EEENS1_35KernelTmaWarpSpecializedCooperativeEEENS5_IJNSA_ILi256EEENSA_ILi64EEENSA_ILi32EEEEEENS_6half_tENS5_IJlSB_lEEESK_SL_NS4_8TiledMMAINS4_8MMA_AtomIJNS4_4SM904GMMA25MMA_64x64x16_F32F16F16_SSILNSP_5MajorE0ELSR_0ELNSP_7ScaleInE1ELSS_1EEEEEENS4_6LayoutINS5_IJNSA_ILi2EEESB_SB_EEENS5_IJSB_NSA_ILi0EEESY_EEEEENS5_IJNS4_10UnderscoreES11_S11_EEEEENS4_23SM90_TMA_LOAD_MULTICASTENS4_14ComposedLayoutINS4_7SwizzleILi2ELi4ELi3EEENS4_18smem_ptr_flag_bitsILi16EEENSV_INS5_IJNSA_ILi8EEESI_EEENS5_IJSI_SB_EEEEEEEvNS4_8identityENS4_13SM90_TMA_LOADES1E_vS1F_EENS_8epilogue10collective6detail29Sm90TmaWarpSpecializedAdapterINS1J_15DefaultEpilogueISK_SL_SL_NS1I_6thread17LinearCombinationISK_Li1EffLNS1N_9ScaleType4KindE0ELNS_15FloatRoundStyleE2ESK_EENS1_15EpilogueDefaultEEEEEvvEEEEvNT_6ParamsE:
[----:B------:R-:W0:Y:S01]  /*0000*/  LDC R1, c[0x0][0x28] ;  /* 0x00000a00ff017b82 */ /* 0x000e220000000800 */
[----:B------:R-:W1:Y:S01]  /*0010*/  S2R R97, SR_TID.X ;  /* 0x0000000000617919 */ /* 0x000e620000002100 */
[----:B------:R-:W-:Y:S01]  /*0020*/  ELECT P0, URZ, PT ;  /* 0x00000000003f782f */ /* 0x000fe20003800000 */
[----:B------:R-:W-:Y:S01]  /*0030*/  BSSY B0, `(.L_x_0) ;  /* 0x000000f000007945 */ /* 0x000fe20003800000 */
[--C-:B-1----:R-:W-:Y:S02]  /*0040*/  SHF.R.U32.HI R0, RZ, 0x5, R97.reuse ;  /* 0x00000005ff007819 */ /* 0x102fe40000011661 */
[----:B------:R-:W-:-:S03]  /*0050*/  SHF.R.U32.HI R6, RZ, 0x7, R97 ;  /* 0x00000007ff067819 */ /* 0x000fc60000011661 */
[----:B------:R-:W1:Y:S04]  /*0060*/  SHFL.IDX PT, R3, R0, RZ, 0x1f ;  /* 0x00001fff00037589 */ /* 0x000e6800000e0000 */
[----:B------:R2:W3:Y:S01]  /*0070*/  SHFL.IDX PT, R2, R6, RZ, 0x1f ;  /* 0x00001fff06027589 */ /* 0x0004e200000e0000 */
[----:B-1----:R-:W-:-:S13]  /*0080*/  ISETP.NE.OR P0, PT, R3, RZ, !P0 ;  /* 0x000000ff0300720c */ /* 0x002fda0004705670 */
[----:B0-23--:R-:W-:Y:S05]  /*0090*/  @P0 BRA `(.L_x_1) ;  /* 0x0000000000200947 */ /* 0x00dfea0003800000 */
[----:B------:R-:W-:Y:S02]  /*00a0*/  ULDC.64 UR4, c[0x0][0x198] ;  /* 0x0000660000047ab9 */ /* 0x000fe40000000a00 */
[----:B------:R-:W-:Y:S02]  /*00b0*/  UIADD3 UR6, UP0, UR4, 0xf0, URZ ;  /* 0x000000f004067890 */ /* 0x000fe4000ff1e03f */
[----:B------:R-:W-:Y:S02]  /*00c0*/  UIADD3 UR4, UP1, UR4, 0x1f0, URZ ;  /* 0x000001f004047890 */ /* 0x000fe4000ff3e03f */
[----:B------:R-:W-:Y:S02]  /*00d0*/  UIADD3.X UR7, URZ, UR5, URZ, UP0, !UPT ;  /* 0x000000053f077290 */ /* 0x000fe400087fe43f */
[----:B------:R-:W-:-:S07]  /*00e0*/  UIADD3.X UR5, URZ, UR5, URZ, UP1, !UPT ;  /* 0x000000053f057290 */ /* 0x000fce0008ffe43f */
[----:B------:R0:W-:Y:S02]  /*00f0*/  UTMACCTL.PF [UR6] ;  /* 0x00000000060079b9 */ /* 0x0001e40008040000 */
[----:B------:R0:W-:Y:S02]  /*0100*/  UTMACCTL.PF [UR4] ;  /* 0x00000000040079b9 */ /* 0x0001e40008040000 */
[----:B0-----:R-:W-:Y:S01]  /*0110*/  NOP ;  /* 0x0000000000007918 */ /* 0x001fe20000000000 */
.L_x_1:
[----:B------:R-:W-:Y:S05]  /*0120*/  BSYNC B0 ;  /* 0x0000000000007941 */ /* 0x000fea0003800000 */
.L_x_0:
[----:B------:R-:W0:Y:S02]  /*0130*/  SHFL.IDX PT, R5, R0, RZ, 0x1f ;  /* 0x00001fff00057589 */ /* 0x000e2400000e0000 */
[----:B0-----:R-:W-:-:S13]  /*0140*/  ISETP.NE.AND P0, PT, R5, RZ, PT ;  /* 0x000000ff0500720c */ /* 0x001fda0003f05270 */
[----:B------:R-:W-:Y:S05]  /*0150*/  @P0 BRA `(.L_x_2) ;  /* 0x00000000009c0947 */ /* 0x000fea0003800000 */
[----:B------:R-:W-:Y:S01]  /*0160*/  ELECT P0, URZ, PT ;  /* 0x00000000003f782f */ /* 0x000fe20003800000 */
[----:B------:R-:W-:-:S12]  /*0170*/  BSSY B0, `(.L_x_2) ;  /* 0x0000025000007945 */ /* 0x000fd80003800000 */
[----:B------:R-:W-:Y:S05]  /*0180*/  @!P0 BRA `(.L_x_3) ;  /* 0x00000000008c8947 */ /* 0x000fea0003800000 */
[----:B------:R-:W0:Y:S01]  /*0190*/  S2UR UR8, SR_CgaCtaId ;  /* 0x00000000000879c3 */ /* 0x000e220000008800 */
[----:B------:R-:W-:Y:S01]  /*01a0*/  UMOV UR4, 0x400 ;  /* 0x0000040000047882 */ /* 0x000fe20000000000 */
[----:B------:R-:W-:Y:S01]  /*01b0*/  UMOV UR5, 0x1 ;  /* 0x0000000100057882 */ /* 0x000fe20000000000 */
[----:B------:R-:W-:Y:S02]  /*01c0*/  UMOV UR6, 0x8 ;  /* 0x0000000800067882 */ /* 0x000fe40000000000 */
[----:B------:R-:W-:-:S04]  /*01d0*/  UIADD3 UR6, -UR6, 0x100000, URZ ;  /* 0x0010000006067890 */ /* 0x000fc8000fffe13f */
[----:B------:R-:W-:Y:S02]  /*01e0*/  USHF.L.U32 UR7, UR6, 0xb, URZ ;  /* 0x0000000b06077899 */ /* 0x000fe4000800063f */
[----:B------:R-:W-:Y:S02]  /*01f0*/  USHF.L.U32 UR6, UR6, 0x1, URZ ;  /* 0x0000000106067899 */ /* 0x000fe4000800063f */
[----:B0-----:R-:W-:Y:S02]  /*0200*/  ULEA UR8, UR8, UR4, 0x18 ;  /* 0x0000000408087291 */ /* 0x001fe4000f8ec03f */
[----:B------:R-:W-:-:S04]  /*0210*/  UIADD3 UR4, -UR5, 0x100000, URZ ;  /* 0x0010000005047890 */ /* 0x000fc8000fffe13f */
[----:B------:R-:W-:Y:S02]  /*0220*/  USHF.L.U32 UR5, UR4, 0xb, URZ ;  /* 0x0000000b04057899 */ /* 0x000fe4000800063f */
[----:B------:R-:W-:Y:S01]  /*0230*/  USHF.L.U32 UR4, UR4, 0x1, URZ ;  /* 0x0000000104047899 */ /* 0x000fe2000800063f */
[----:B------:R-:W0:Y:S11]  /*0240*/  FENCE.VIEW.ASYNC.S ;  /* 0x00000000000073c6 */ /* 0x000e360000000000 */
[----:B0-----:R0:W1:Y:S01]  /*0250*/  SYNCS.EXCH.64 URZ, [UR8], UR4 ;  /* 0x00000004083f75b2 */ /* 0x0010620008000100 */
[----:B------:R0:W2:Y:S01]  /*0260*/  SYNCS.EXCH.64 URZ, [UR8+0x58], UR6 ;  /* 0x00005806083f75b2 */ /* 0x0000a20008000100 */
[----:B------:R0:W3:Y:S01]  /*0270*/  SYNCS.EXCH.64 URZ, [UR8+0x8], UR4 ;  /* 0x00000804083f75b2 */ /* 0x0000e20008000100 */
[----:B------:R0:W4:Y:S01]  /*0280*/  SYNCS.EXCH.64 URZ, [UR8+0x60], UR6 ;  /* 0x00006006083f75b2 */ /* 0x0001220008000100 */
[----:B------:R0:W0:Y:S01]  /*0290*/  SYNCS.EXCH.64 URZ, [UR8+0x10], UR4 ;  /* 0x00001004083f75b2 */ /* 0x0000220008000100 */
        /* <DEDUP_REMOVED lines=17> */
[----:B------:R-:W-:Y:S01]  /*03b0*/  NOP ;  /* 0x0000000000007918 */ /* 0x000fe20000000000 */
.L_x_3:
[----:B0-----:R-:W-:Y:S05]  /*03c0*/  BSYNC B0 ;  /* 0x0000000000007941 */ /* 0x001fea0003800000 */
.L_x_2:
[----:B------:R-:W0:Y:S01]  /*03d0*/  SHFL.IDX PT, R0, R0, RZ, 0x1f ;  /* 0x00001fff00007589 */ /* 0x000e2200000e0000 */
[----:B------:R-:W-:Y:S01]  /*03e0*/  SHF.R.S32.HI R8, RZ, 0x1f, R97 ;  /* 0x0000001fff087819 */ /* 0x000fe20000011461 */
[----:B------:R-:W5:Y:S01]  /*03f0*/  S2UR UR8, SR_CTAID.X ;  /* 0x00000000000879c3 */ /* 0x000f620000002500 */
[----:B------:R-:W-:Y:S01]  /*0400*/  ELECT P0, URZ, PT ;  /* 0x00000000003f782f */ /* 0x000fe20003800000 */
[----:B------:R-:W1:Y:S01]  /*0410*/  S2R R4, SR_CTAID.Y ;  /* 0x0000000000047919 */ /* 0x000e620000002600 */
[----:B------:R-:W-:Y:S01]  /*0420*/  LEA.HI R8, R8, R97, RZ, 0x7 ;  /* 0x0000006108087211 */ /* 0x000fe200078f38ff */
[----:B------:R-:W-:Y:S01]  /*0430*/  ULDC UR4, c[0x0][0x154] ;  /* 0x0000550000047ab9 */ /* 0x000fe20000000800 */
[----:B------:R-:W-:Y:S01]  /*0440*/  SHF.R.S32.HI R10, RZ, 0x1f, R5 ;  /* 0x0000001fff0a7819 */ /* 0x000fe20000011405 */
[----:B------:R-:W-:Y:S01]  /*0450*/  NOP ;  /* 0x0000000000007918 */ /* 0x000fe20000000000 */
[----:B------:R-:W-:Y:S01]  /*0460*/  LOP3.LUT R8, R8, 0xffffff80, RZ, 0xc0, !PT ;  /* 0xffffff8008087812 */ /* 0x000fe200078ec0ff */
[----:B------:R-:W2:Y:S01]  /*0470*/  LDC R14, c[0x0][0x140] ;  /* 0x00005000ff0e7b82 */ /* 0x000ea20000000800 */
[----:B------:R-:W-:Y:S01]  /*0480*/  LEA.HI R10, R10, R5, RZ, 0x2 ;  /* 0x000000050a0a7211 */ /* 0x000fe200078f10ff */
[----:B------:R-:W-:-:S02]  /*0490*/  NOP ;  /* 0x0000000000007918 */ /* 0x000fc40000000000 */
[----:B------:R-:W-:Y:S01]  /*04a0*/  IMAD.IADD R8, R97, 0x1, -R8 ;  /* 0x0000000161087824 */ /* 0x000fe200078e0a08 */
[----:B------:R-:W-:-:S03]  /*04b0*/  LOP3.LUT R10, R10, 0x3ffffffc, RZ, 0xc0, !PT ;  /* 0x3ffffffc0a0a7812 */ /* 0x000fc600078ec0ff */
[----:B------:R-:W3:Y:S01]  /*04c0*/  LDC R12, c[0x0][0x144] ;  /* 0x00005100ff0c7b82 */ /* 0x000ee20000000800 */
[----:B------:R-:W-:Y:S01]  /*04d0*/  SHF.R.S32.HI R7, RZ, 0x1f, R8 ;  /* 0x0000001fff077819 */ /* 0x000fe20000011408 */
[----:B------:R-:W-:Y:S01]  /*04e0*/  IMAD.IADD R10, R5, 0x1, -R10 ;  /* 0x00000001050a7824 */ /* 0x000fe200078e0a0a */
[----:B------:R-:W-:Y:S02]  /*04f0*/  LOP3.LUT P2, RZ, R8, 0x7, RZ, 0xc0, !PT ;  /* 0x0000000708ff7812 */ /* 0x000fe4000784c0ff */
[----:B------:R-:W-:Y:S01]  /*0500*/  LEA.HI R7, R7, R8, RZ, 0x3 ;  /* 0x0000000807077211 */ /* 0x000fe200078f18ff */
[----:B------:R-:W-:Y:S01]  /*0510*/  VIADD R8, R2, 0xffffffff ;  /* 0xffffffff02087836 */ /* 0x000fe20000000000 */
[----:B0-----:R-:W-:Y:S02]  /*0520*/  ISETP.NE.OR P0, PT, R0, RZ, !P0 ;  /* 0x000000ff0000720c */ /* 0x001fe40004705670 */
[--C-:B------:R-:W-:Y:S02]  /*0530*/  SHF.R.S32.HI R0, RZ, 0x3, R7.reuse ;  /* 0x00000003ff007819 */ /* 0x100fe40000011407 */
[----:B------:R-:W-:-:S02]  /*0540*/  SHF.R.S32.HI R7, RZ, 0x1f, R7 ;  /* 0x0000001fff077819 */ /* 0x000fc40000011407 */
[----:B-----5:R-:W-:Y:S02]  /*0550*/  I2FP.F32.U32 R11, UR8 ;  /* 0x00000008000b7c45 */ /* 0x020fe40008201000 */
[----:B------:R-:W-:Y:S02]  /*0560*/  LEA.HI R7, R7, R0, RZ, 0x2 ;  /* 0x0000000007077211 */ /* 0x000fe400078f10ff */
[----:B--2---:R-:W-:Y:S02]  /*0570*/  ISETP.EQ.U32.AND P3, PT, R14, 0x1, PT ;  /* 0x000000010e00780c */ /* 0x004fe40003f62070 */
[----:B-1----:R-:W-:Y:S01]  /*0580*/  I2FP.F32.U32 R9, R4 ;  /* 0x0000000400097245 */ /* 0x002fe20000201000 */
[----:B------:R-:W-:Y:S01]  /*0590*/  VOTEU.ALL UP0, P0 ;  /* 0x00000000003f7886 */ /* 0x000fe20000000000 */
[----:B------:R-:W-:Y:S01]  /*05a0*/  LOP3.LUT R7, R7, 0xfffffffc, RZ, 0xc0, !PT ;  /* 0xfffffffc07077812 */ /* 0x000fe200078ec0ff */
[----:B------:R-:W-:Y:S01]  /*05b0*/  VOTEU.ALL UP1, P0 ;  /* 0x00000000003f7886 */ /* 0x000fe20000020000 */
[----:B------:R-:W-:Y:S01]  /*05c0*/  ISETP.GE.U32.AND P5, PT, R8, 0x2, PT ;  /* 0x000000020800780c */ /* 0x000fe20003fa6070 */
[----:B------:R-:W-:Y:S01]  /*05d0*/  FMUL R13, R9, UR4 ;  /* 0x00000004090d7c20 */ /* 0x000fe20008400000 */
[----:B------:R-:W0:Y:S01]  /*05e0*/  @!UP0 S2UR UR7, SR_CgaCtaId ;  /* 0x00000000000789c3 */ /* 0x000e220000008800 */
[----:B------:R-:W-:Y:S01]  /*05f0*/  ULDC UR4, c[0x0][0x150] ;  /* 0x0000540000047ab9 */ /* 0x000fe20000000800 */
[----:B------:R-:W-:-:S02]  /*0600*/  IMAD.IADD R7, R0, 0x1, -R7 ;  /* 0x0000000100077824 */ /* 0x000fc400078e0a07 */
[----:B------:R-:W-:Y:S01]  /*0610*/  FMUL R11, R11, UR4 ;  /* 0x000000040b0b7c20 */ /* 0x000fe20008400000 */
[----:B------:R-:W-:Y:S01]  /*0620*/  SHF.R.S32.HI R0, RZ, 0x1f, R3 ;  /* 0x0000001fff007819 */ /* 0x000fe20000011403 */
[----:B------:R-:W1:Y:S01]  /*0630*/  F2I.U32.TRUNC.NTZ R13, R13 ;  /* 0x0000000d000d7305 */ /* 0x000e62000020f000 */
[----:B------:R-:W-:Y:S01]  /*0640*/  IMAD R7, R10, 0x4, R7 ;  /* 0x000000040a077824 */ /* 0x000fe200078e0207 */
[----:B------:R-:W-:Y:S01]  /*0650*/  UMOV UR4, 0x20 ;  /* 0x0000002000047882 */ /* 0x000fe20000000000 */
[----:B------:R-:W2:Y:S01]  /*0660*/  LDC R9, c[0x0][0x148] ;  /* 0x00005200ff097b82 */ /* 0x000ea20000000800 */
[----:B------:R-:W-:Y:S01]  /*0670*/  LEA.HI R0, R0, R3, RZ, 0x2 ;  /* 0x0000000300007211 */ /* 0x000fe200078f10ff */
[----:B------:R-:W-:Y:S01]  /*0680*/  IMAD.SHL.U32 R10, R7, 0x4, RZ ;  /* 0x00000004070a7824 */ /* 0x000fe200078e00ff */
[----:B------:R-:W-:Y:S01]  /*0690*/  @!UP0 UMOV UR6, 0x400 ;  /* 0x0000040000068882 */ /* 0x000fe20000000000 */
[----:B------:R-:W-:-:S04]  /*06a0*/  @!UP0 UIADD3 UR4, -UR4, 0x100000, URZ ;  /* 0x0010000004048890 */ /* 0x000fc8000fffe13f */
[----:B------:R-:W-:Y:S02]  /*06b0*/  @!UP0 USHF.L.U32 UR5, UR4, 0xb, URZ ;  /* 0x0000000b04058899 */ /* 0x000fe4000800063f */
[----:B------:R-:W-:Y:S01]  /*06c0*/  @!UP0 USHF.L.U32 UR4, UR4, 0x1, URZ ;  /* 0x0000000104048899 */ /* 0x000fe2000800063f */
[----:B------:R-:W5:Y:S01]  /*06d0*/  F2I.U32.TRUNC.NTZ R11, R11 ;  /* 0x0000000b000b7305 */ /* 0x000f62000020f000 */
[----:B------:R-:W-:Y:S02]  /*06e0*/  LOP3.LUT R0, R0, 0xfffffffc, RZ, 0xc0, !PT ;  /* 0xfffffffc00007812 */ /* 0x000fe400078ec0ff */
[----:B------:R-:W-:-:S03]  /*06f0*/  LOP3.LUT R19, R7, 0xc, R10, 0x78, !PT ;  /* 0x0000000c07137812 */ /* 0x000fc600078e780a */
[----:B------:R-:W-:Y:S02]  /*0700*/  IMAD.IADD R3, R3, 0x1, -R0 ;  /* 0x0000000103037824 */ /* 0x000fe400078e0a00 */
[----:B-1----:R-:W-:Y:S01]  /*0710*/  IMAD.MOV R20, RZ, RZ, -R13 ;  /* 0x000000ffff147224 */ /* 0x002fe200078e0a0d */
[----:B0-----:R-:W-:Y:S02]  /*0720*/  @!UP0 ULEA UR6, UR7, UR6, 0x18 ;  /* 0x0000000607068291 */ /* 0x001fe4000f8ec03f */
[----:B------:R-:W-:Y:S01]  /*0730*/  ISETP.NE.AND P1, PT, R3, 0x3, PT ;  /* 0x000000030300780c */ /* 0x000fe20003f25270 */
[----:B------:R-:W-:Y:S01]  /*0740*/  VOTEU.ALL UP0, P0 ;  /* 0x00000000003f7886 */ /* 0x000fe20000000000 */
[----:B------:R-:W-:Y:S01]  /*0750*/  ISETP.LT.U32.AND P0, PT, R19, 0x4, !P2 ;  /* 0x000000041300780c */ /* 0x000fe20005701070 */
[----:B-----5:R-:W-:Y:S01]  /*0760*/  IMAD.MOV R11, RZ, RZ, -R11 ;  /* 0x000000ffff0b7224 */ /* 0x020fe200078e0a0b */
[----:B------:R-:W-:Y:S02]  /*0770*/  ISETP.EQ.OR P1, PT, R3, RZ, !P1 ;  /* 0x000000ff0300720c */ /* 0x000fe40004f22670 */
[C---:B------:R-:W-:Y:S01]  /*0780*/  ISETP.NE.AND P2, PT, R2.reuse, RZ, PT ;  /* 0x000000ff0200720c */ /* 0x040fe20003f45270 */
[----:B--2---:R-:W-:Y:S01]  /*0790*/  IMAD R0, R9, R20, R4 ;  /* 0x0000001409007224 */ /* 0x004fe200078e0204 */
[----:B------:R-:W-:Y:S01]  /*07a0*/  ISETP.EQ.AND P1, PT, R2, RZ, P1 ;  /* 0x000000ff0200720c */ /* 0x000fe20000f22270 */
[----:B---3--:R-:W-:Y:S01]  /*07b0*/  IMAD R7, R12, R11, UR8 ;  /* 0x000000080c077e24 */ /* 0x008fe2000f8e020b */
[----:B------:R-:W0:Y:S02]  /*07c0*/  FENCE.VIEW.ASYNC.S ;  /* 0x00000000000073c6 */ /* 0x000e240000000000 */
[----:B0-----:R0:W1:Y:S01]  /*07d0*/  @!UP0 SYNCS.EXCH.64 URZ, [UR6+0xc0], UR4 ;  /* 0x0000c004063f85b2 */ /* 0x0010620008000100 */
[----:B------:R-:W-:-:S02]  /*07e0*/  ISETP.NE.AND P4, PT, R0, R19, PT ;  /* 0x000000130000720c */ /* 0x000fc40003f85270 */
[----:B------:R-:W-:Y:S02]  /*07f0*/  SEL R18, RZ, 0x1, !P1 ;  /* 0x00000001ff127807 */ /* 0x000fe40004800000 */
[----:B------:R-:W-:Y:S02]  /*0800*/  ISETP.EQ.OR P4, PT, R7, RZ, !P4 ;  /* 0x000000ff0700720c */ /* 0x000fe40006782670 */
[----:B------:R-:W-:Y:S02]  /*0810*/  LOP3.LUT R0, R97, 0x7f, RZ, 0xc0, !PT ;  /* 0x0000007f61007812 */ /* 0x000fe400078ec0ff */
[----:B------:R-:W-:Y:S02]  /*0820*/  PLOP3.LUT P0, PT, P0, P4, PT, 0x80, 0x0 ;  /* 0x000000000000781c */ /* 0x000fe40000709070 */
[----:B------:R-:W-:Y:S02]  /*0830*/  SEL R18, R18, 0x2, P5 ;  /* 0x0000000212127807 */ /* 0x000fe40002800000 */
[----:B------:R-:W-:Y:S01]  /*0840*/  P2R R114, PR, RZ, 0x1 ;  /* 0x00000001ff727803 */ /* 0x000fe20000000000 */
[----:B------:R0:W2:Y:S01]  /*0850*/  @!UP1 SYNCS.EXCH.64 URZ, [UR6+0xc8], UR4 ;  /* 0x0000c804063f95b2 */ /* 0x0000a20008000100 */
[----:B------:R-:W-:Y:S01]  /*0860*/  NOP ;  /* 0x0000000000007918 */ /* 0x000fe20000000000 */
[----:B------:R-:W-:Y:S06]  /*0870*/  @!P3 BRA `(.L_x_4) ;  /* 0x000000000008b947 */ /* 0x000fec0003800000 */
[----:B-12-4-:R-:W-:Y:S01]  /*0880*/  UCGABAR_ARV ;  /* 0x00000000000079c7 */ /* 0x016fe20008000000 */
[----:B------:R-:W-:Y:S05]  /*0890*/  BRA `(.L_x_5) ;  /* 0x0000000000047947 */ /* 0x000fea0003800000 */
.L_x_4:
[----:B-12-4-:R-:W-:Y:S01]  /*08a0*/  NOP ;  /* 0x0000000000007918 */ /* 0x016fe20000000000 */
.L_x_5:
[----:B------:R-:W1:Y:S01]  /*08b0*/  LDC R2, c[0x0][0x65c] ;  /* 0x00019700ff027b82 */ /* 0x000e620000000800 */
[----:B------:R-:W-:Y:S01]  /*08c0*/  LOP3.LUT R5, R5, 0xffffefff, RZ, 0xc0, !PT ;  /* 0xffffefff05057812 */ /* 0x000fe200078ec0ff */
[----:B------:R-:W-:Y:S02]  /*08d0*/  IMAD.U32 R10, RZ, RZ, UR8 ;  /* 0x00000008ff0a7e24 */ /* 0x000fe4000f8e00ff */
[----:B------:R-:W-:Y:S01]  /*08e0*/  IMAD.MOV.U32 R11, RZ, RZ, RZ ;  /* 0x000000ffff0b7224 */ /* 0x000fe200078e00ff */
[----:B-1----:R-:W-:-:S13]  /*08f0*/  ISETP.NE.AND P1, PT, R2, 0x1, PT ;  /* 0x000000010200780c */ /* 0x002fda0003f25270 */
[----:B------:R-:W1:Y:S01]  /*0900*/  @P1 LDC R17, c[0x0][0x10] ;  /* 0x00000400ff111b82 */ /* 0x000e620000000800 */
[----:B------:R-:W-:Y:S01]  /*0910*/  @P1 LOP3.LUT R5, R5, 0x1000, RZ, 0xfc, !PT ;  /* 0x0000100005051812 */ /* 0x000fe200078efcff */
[----:B------:R-:W-:Y:S02]  /*0920*/  @P1 IMAD.MOV.U32 R5, RZ, RZ, RZ ;  /* 0x000000ffff051224 */ /* 0x000fe400078e00ff */
[----:B------:R-:W-:-:S04]  /*0930*/  @P1 IMAD.MOV.U32 R15, RZ, RZ, RZ ;  /* 0x000000ffff0f1224 */ /* 0x000fc800078e00ff */
[----:B------:R-:W2:Y:S01]  /*0940*/  @!P1 LDC R13, c[0x0][0xc] ;  /* 0x00000300ff0d9b82 */ /* 0x000ea20000000800 */
[----:B0-----:R-:W-:Y:S01]  /*0950*/  ULDC UR4, c[0x0][0xc] ;  /* 0x0000030000047ab9 */ /* 0x001fe20000000800 */
[----:B------:R-:W-:Y:S01]  /*0960*/  ULDC UR5, c[0x0][0x10] ;  /* 0x0000040000057ab9 */ /* 0x000fe20000000800 */
[----:B------:R-:W-:Y:S01]  /*0970*/  ULDC UR6, c[0x0][0x14] ;  /* 0x0000050000067ab9 */ /* 0x000fe20000000800 */
[----:B------:R-:W-:-:S04]  /*0980*/  UIMAD.WIDE.U32 UR4, UR4, UR5, URZ ;  /* 0x00000005040472a5 */ /* 0x000fc8000f8e003f */
[----:B------:R-:W-:Y:S02]  /*0990*/  UIMAD.WIDE.U32 UR36, UR4, UR6, URZ ;  /* 0x00000006042472a5 */ /* 0x000fe4000f8e003f */
[----:B------:R-:W-:-:S04]  /*09a0*/  UIMAD UR42, UR5, UR6, URZ ;  /* 0x00000006052a72a4 */ /* 0x000fc8000f8e023f */
[----:B------:R-:W-:Y:S01]  /*09b0*/  UIADD3 UR42, UR37, UR42, URZ ;  /* 0x0000002a252a7290 */ /* 0x000fe2000fffe03f */
[----:B-1----:R-:W-:-:S04]  /*09c0*/  @P1 IMAD.WIDE.U32 R16, R17, UR8, R4 ;  /* 0x0000000811101c25 */ /* 0x002fc8000f8e0004 */
[----:B------:R-:W-:Y:S02]  /*09d0*/  @P1 IMAD.IADD R17, R17, 0x1, R15 ;  /* 0x0000000111111824 */ /* 0x000fe400078e020f */
[----:B--2---:R-:W-:-:S04]  /*09e0*/  @!P1 IMAD.WIDE.U32 R10, R4, R13, R10 ;  /* 0x0000000d040a9225 */ /* 0x004fc800078e000a */
[----:B------:R-:W-:Y:S02]  /*09f0*/  @!P1 IMAD.MOV.U32 R16, RZ, RZ, R10 ;  /* 0x000000ffff109224 */ /* 0x000fe400078e000a */
[----:B------:R-:W-:Y:S01]  /*0a00*/  @!P1 IMAD.MOV.U32 R17, RZ, RZ, R11 ;  /* 0x000000ffff119224 */ /* 0x000fe200078e000b */
[----:B------:R-:W-:Y:S06]  /*0a10*/  @!P3 BRA `(.L_x_6) ;  /* 0x00000000000cb947 */ /* 0x000fec0003800000 */
[----:B------:R-:W-:Y:S01]  /*0a20*/  UCGABAR_WAIT ;  /* 0x0000000000007dc7 */ /* 0x000fe20008000000 */
[----:B------:R-:W-:Y:S01]  /*0a30*/  CCTL.IVALL ;  /* 0x00000000ff00798f */ /* 0x000fe20002000000 */
[----:B------:R-:W-:Y:S05]  /*0a40*/  BRA `(.L_x_7) ;  /* 0x0000000000047947 */ /* 0x000fea0003800000 */
.L_x_6:
[----:B------:R-:W-:Y:S06]  /*0a50*/  BAR.SYNC.DEFER_BLOCKING 0x0 ;  /* 0x0000000000007b1d */ /* 0x000fec0000010000 */
.L_x_7:
[----:B------:R-:W-:Y:S05]  /*0a60*/  @!P2 BRA `(.L_x_8) ;  /* 0x0000006400e8a947 */ /* 0x000fea0003800000 */
[----:B------:R-:W-:-:S13]  /*0a70*/  ISETP.GT.U32.AND P0, PT, R8, 0x1, PT ;  /* 0x000000010800780c */ /* 0x000fda0003f04070 */
[----:B------:R-:W-:Y:S05]  /*0a80*/  @P0 EXIT ;  /* 0x000000000000094d */ /* 0x000fea0003800000 */
[----:B------:R-:W-:Y:S01]  /*0a90*/  ULDC.64 UR4, c[0x0][0x650] ;  /* 0x0001940000047ab9 */ /* 0x000fe20000000a00 */
[----:B------:R-:W-:Y:S01]  /*0aa0*/  PRMT R3, RZ, 0x7610, R3 ;  /* 0x00007610ff037816 */ /* 0x000fe20000000003 */
[----:B------:R-:W-:Y:S01]  /*0ab0*/  IMAD.MOV.U32 R109, RZ, RZ, -0x1 ;  /* 0xffffffffff6d7424 */ /* 0x000fe200078e00ff */
[----:B------:R-:W-:Y:S01]  /*0ac0*/  ISETP.GE.U32.AND P0, PT, R16, UR4, PT ;  /* 0x0000000410007c0c */ /* 0x000fe2000bf06070 */
[----:B------:R-:W-:Y:S02]  /*0ad0*/  IMAD.MOV.U32 R101, RZ, RZ, -0x1 ;  /* 0xffffffffff657424 */ /* 0x000fe400078e00ff */
[----:B------:R-:W-:Y:S01]  /*0ae0*/  IMAD.MOV.U32 R23, RZ, RZ, -0x1 ;  /* 0xffffffffff177424 */ /* 0x000fe200078e00ff */
[----:B------:R-:W-:-:S13]  /*0af0*/  ISETP.GE.U32.AND.EX P0, PT, R17, UR5, PT, P0 ;  /* 0x0000000511007c0c */ /* 0x000fda000bf06100 */
[----:B------:R-:W-:Y:S05]  /*0b00*/  @P0 BRA `(.L_x_9) ;  /* 0x00000004002c0947 */ /* 0x000fea0003800000 */
[----:B------:R-:W0:Y:S01]  /*0b10*/  LDC.64 R22, c[0x0][0x628] ;  /* 0x00018a00ff167b82 */ /* 0x000e220000000a00 */
[----:B------:R-:W-:Y:S02]  /*0b20*/  IMAD.MOV.U32 R10, RZ, RZ, R16 ;  /* 0x000000ffff0a7224 */ /* 0x000fe400078e0010 */
[----:B------:R-:W-:-:S05]  /*0b30*/  IMAD.MOV.U32 R11, RZ, RZ, R17 ;  /* 0x000000ffff0b7224 */ /* 0x000fca00078e0011 */
[----:B------:R-:W1:Y:S08]  /*0b40*/  LDC R8, c[0x0][0x630] ;  /* 0x00018c00ff087b82 */ /* 0x000e700000000800 */
[----:B------:R-:W2:Y:S01]  /*0b50*/  LDC.64 R24, c[0x0][0x620] ;  /* 0x00018800ff187b82 */ /* 0x000ea20000000a00 */
[----:B0-----:R-:W-:-:S04]  /*0b60*/  ISETP.NE.U32.AND P0, PT, R22, RZ, PT ;  /* 0x000000ff1600720c */ /* 0x001fc80003f05070 */
[----:B------:R-:W-:-:S13]  /*0b70*/  ISETP.NE.AND.EX P0, PT, R23, RZ, PT, P0 ;  /* 0x000000ff1700720c */ /* 0x000fda0003f05300 */
[----:B-12---:R-:W-:Y:S05]  /*0b80*/  @!P0 BRA `(.L_x_10) ;  /* 0x0000000000288947 */ /* 0x006fea0003800000 */
[----:B------:R-:W0:Y:S02]  /*0b90*/  LDC R3, c[0x0][0x634] ;  /* 0x00018d00ff037b82 */ /* 0x000e240000000800 */
[----:B0-----:R-:W-:-:S05]  /*0ba0*/  IADD3 R3, P0, R16, R3, RZ ;  /* 0x0000000310037210 */ /* 0x001fca0007f1e0ff */
[----:B------:R-:W-:-:S04]  /*0bb0*/  IMAD.X R21, RZ, RZ, R17, P0 ;  /* 0x000000ffff157224 */ /* 0x000fc800000e0611 */
[----:B------:R-:W-:-:S04]  /*0bc0*/  IMAD.WIDE.U32 R10, R21, R22, RZ ;  /* 0x00000016150a7225 */ /* 0x000fc800078e00ff */
[----:B------:R-:W-:-:S04]  /*0bd0*/  IMAD.WIDE.U32 R12, P0, R3, R23, R10 ;  /* 0x00000017030c7225 */ /* 0x000fc8000780000a */
[----:B------:R-:W-:-:S04]  /*0be0*/  IMAD.WIDE.U32 R10, R3, R22, RZ ;  /* 0x00000016030a7225 */ /* 0x000fc800078e00ff */
[----:B------:R-:W-:Y:S01]  /*0bf0*/  IMAD.X R15, RZ, RZ, RZ, P0 ;  /* 0x000000ffff0f7224 */ /* 0x000fe200000e06ff */
[----:B------:R-:W-:Y:S01]  /*0c00*/  IADD3 RZ, P0, R11, R12, RZ ;  /* 0x0000000c0bff7210 */ /* 0x000fe20007f1e0ff */
[----:B------:R-:W-:-:S04]  /*0c10*/  IMAD.MOV.U32 R14, RZ, RZ, R13 ;  /* 0x000000ffff0e7224 */ /* 0x000fc800078e000d */
[----:B------:R-:W-:-:S08]  /*0c20*/  IMAD.WIDE.U32.X R10, R21, R23, R14, P0 ;  /* 0x00000017150a7225 */ /* 0x000fd000000e040e */
.L_x_10:
[----:B------:R-:W0:Y:S01]  /*0c30*/  LDC.64 R28, c[0x0][0x640] ;  /* 0x00019000ff1c7b82 */ /* 0x000e220000000a00 */
[-CC-:B------:R-:W-:Y:S01]  /*0c40*/  SHF.R.U64 R27, R10, R8.reuse, R11.reuse ;  /* 0x000000080a1b7219 */ /* 0x180fe2000000120b */
[----:B------:R-:W-:Y:S01]  /*0c50*/  IMAD.MOV.U32 R23, RZ, RZ, 0x1 ;  /* 0x00000001ff177424 */ /* 0x000fe200078e00ff */
[----:B------:R-:W-:Y:S02]  /*0c60*/  SHF.R.U32.HI R3, RZ, R8, R11 ;  /* 0x00000008ff037219 */ /* 0x000fe4000001160b */
[----:B------:R-:W-:-:S03]  /*0c70*/  IADD3 R5, P0, RZ, -R27, RZ ;  /* 0x8000001bff057210 */ /* 0x000fc60007f1e0ff */
[----:B------:R-:W1:Y:S02]  /*0c80*/  LDC R12, c[0x0][0x618] ;  /* 0x00018600ff0c7b82 */ /* 0x000e640000000800 */
[----:B------:R-:W-:Y:S02]  /*0c90*/  IMAD.X R3, RZ, RZ, ~R3, P0 ;  /* 0x000000ffff037224 */ /* 0x000fe400000e0e03 */
[----:B------:R-:W-:-:S04]  /*0ca0*/  IMAD.WIDE.U32 R10, R5, R24, R16 ;  /* 0x00000018050a7225 */ /* 0x000fc800078e0010 */
[----:B------:R-:W2:Y:S01]  /*0cb0*/  LDC R22, c[0x0][0x608] ;  /* 0x00018200ff167b82 */ /* 0x000ea20000000800 */
[----:B------:R-:W-:Y:S02]  /*0cc0*/  IMAD R8, R3, R24, RZ ;  /* 0x0000001803087224 */ /* 0x000fe400078e02ff */
[----:B------:R-:W-:Y:S02]  /*0cd0*/  IMAD.MOV.U32 R3, RZ, RZ, -0x1 ;  /* 0xffffffffff037424 */ /* 0x000fe400078e00ff */
[----:B------:R-:W-:-:S03]  /*0ce0*/  IMAD R5, R5, R25, R8 ;  /* 0x0000001905057224 */ /* 0x000fc600078e0208 */
[----:B------:R-:W3:Y:S01]  /*0cf0*/  LDC R26, c[0x0][0x658] ;  /* 0x00019600ff1a7b82 */ /* 0x000ee20000000800 */
[----:B------:R-:W-:Y:S01]  /*0d00*/  IMAD.IADD R5, R11, 0x1, R5 ;  /* 0x000000010b057824 */ /* 0x000fe200078e0205 */
[----:B0-----:R-:W-:-:S04]  /*0d10*/  ISETP.NE.U32.AND P0, PT, R28, RZ, PT ;  /* 0x000000ff1c00720c */ /* 0x001fc80003f05070 */
[----:B------:R-:W-:Y:S02]  /*0d20*/  ISETP.NE.AND.EX P0, PT, R29, RZ, PT, P0 ;  /* 0x000000ff1d00720c */ /* 0x000fe40003f05300 */
[----:B------:R-:W0:Y:S01]  /*0d30*/  LDC R24, c[0x0][0x600] ;  /* 0x00018000ff187b82 */ /* 0x000e220000000800 */
[-CC-:B-1----:R-:W-:Y:S02]  /*0d40*/  SHF.R.U64 R14, R10, R12.reuse, R5.reuse ;  /* 0x0000000c0a0e7219 */ /* 0x182fe40000001205 */
[----:B------:R-:W-:-:S05]  /*0d50*/  SHF.R.U32.HI R5, RZ, R12, R5 ;  /* 0x0000000cff057219 */ /* 0x000fca0000011605 */
[----:B------:R-:W1:Y:S01]  /*0d60*/  LDC R15, c[0x0][0x648] ;  /* 0x00019200ff0f7b82 */ /* 0x000e620000000800 */
[-CC-:B--2---:R-:W-:Y:S02]  /*0d70*/  SHF.R.U64 R31, R14, R22.reuse, R5.reuse ;  /* 0x000000160e1f7219 */ /* 0x184fe40000001205 */
[----:B------:R-:W-:Y:S01]  /*0d80*/  SHF.R.U32.HI R5, RZ, R22, R5 ;  /* 0x00000016ff057219 */ /* 0x000fe20000011605 */
[----:B------:R-:W-:-:S04]  /*0d90*/  IMAD R22, R9, R20, R4 ;  /* 0x0000001409167224 */ /* 0x000fc800078e0204 */
[----:B------:R-:W2:Y:S01]  /*0da0*/  LDC R21, c[0x0][0x638] ;  /* 0x00018e00ff157b82 */ /* 0x000ea20000000800 */
[-CC-:B---3--:R-:W-:Y:S02]  /*0db0*/  SHF.R.U64 R20, R31, R26.reuse, R5.reuse ;  /* 0x0000001a1f147219 */ /* 0x188fe40000001205 */
[-C--:B------:R-:W-:Y:S02]  /*0dc0*/  SHF.L.U32 R3, R3, R26.reuse, RZ ;  /* 0x0000001a03037219 */ /* 0x080fe400000006ff */
[----:B------:R-:W-:Y:S01]  /*0dd0*/  SHF.R.U32.HI R5, RZ, R26, R5 ;  /* 0x0000001aff057219 */ /* 0x000fe20000011605 */
[----:B------:R-:W-:Y:S01]  /*0de0*/  IMAD.MOV.U32 R4, RZ, RZ, R20 ;  /* 0x000000ffff047224 */ /* 0x000fe200078e0014 */
[----:B------:R-:W-:Y:S01]  /*0df0*/  LOP3.LUT R12, RZ, R3, RZ, 0x33, !PT ;  /* 0x00000003ff0c7212 */ /* 0x000fe200078e33ff */
[----:B------:R-:W3:Y:S01]  /*0e00*/  LDC R25, c[0x0][0x610] ;  /* 0x00018400ff197b82 */ /* 0x000ee20000000800 */
[----:B------:R-:W-:Y:S05]  /*0e10*/  @!P0 BRA `(.L_x_11) ;  /* 0x0000000000288947 */ /* 0x000fea0003800000 */
[----:B------:R-:W4:Y:S02]  /*0e20*/  LDC R3, c[0x0][0x64c] ;  /* 0x00019300ff037b82 */ /* 0x000f240000000800 */
[----:B----4-:R-:W-:-:S05]  /*0e30*/  IADD3 R3, P0, R20, R3, RZ ;  /* 0x0000000314037210 */ /* 0x010fca0007f1e0ff */
        /* <DEDUP_REMOVED lines=8> */
.L_x_11:
[----:B-1----:R-:W-:Y:S01]  /*0ec0*/  SHF.R.U64 R4, R4, R15, R5 ;  /* 0x0000000f04047219 */ /* 0x002fe20000001205 */
[----:B0-----:R-:W-:Y:S01]  /*0ed0*/  VIADD R5, R24, 0xffffffff ;  /* 0xffffffff18057836 */ /* 0x001fe20000000000 */
[----:B------:R-:W-:Y:S01]  /*0ee0*/  SHF.L.U32 R3, R23, R26, RZ ;  /* 0x0000001a17037219 */ /* 0x000fe200000006ff */
[----:B------:R-:W-:Y:S01]  /*0ef0*/  IMAD.MOV.U32 R23, RZ, RZ, R27 ;  /* 0x000000ffff177224 */ /* 0x000fe200078e001b */
[----:B------:R-:W-:Y:S01]  /*0f00*/  LOP3.LUT R12, R31, R12, RZ, 0xc0, !PT ;  /* 0x0000000c1f0c7212 */ /* 0x000fe200078ec0ff */
[----:B------:R-:W-:Y:S01]  /*0f10*/  IMAD.MOV R8, RZ, RZ, -R4 ;  /* 0x000000ffff087224 */ /* 0x000fe200078e0a04 */
[----:B------:R-:W-:-:S03]  /*0f20*/  SEL R7, R7, R22, !P1 ;  /* 0x0000001607077207 */ /* 0x000fc60004800000 */
[----:B------:R-:W-:Y:S01]  /*0f30*/  IMAD R12, R3, R4, R12 ;  /* 0x00000004030c7224 */ /* 0x000fe200078e020c */
[----:B------:R-:W-:Y:S01]  /*0f40*/  LOP3.LUT R4, R14, R5, RZ, 0xc0, !PT ;  /* 0x000000050e047212 */ /* 0x000fe200078ec0ff */
[----:B--2---:R-:W-:Y:S02]  /*0f50*/  IMAD R3, R8, R21, R20 ;  /* 0x0000001508037224 */ /* 0x004fe400078e0214 */
[----:B---3--:R-:W-:Y:S02]  /*0f60*/  IMAD R7, R12, R25, R7 ;  /* 0x000000190c077224 */ /* 0x008fe400078e0207 */
[----:B------:R-:W-:Y:S02]  /*0f70*/  IMAD.MOV.U32 R5, RZ, RZ, 0x1 ;  /* 0x00000001ff057424 */ /* 0x000fe400078e00ff */
[----:B------:R-:W-:-:S03]  /*0f80*/  IMAD R4, R3, R24, R4 ;  /* 0x0000001803047224 */ /* 0x000fc600078e0204 */
[----:B------:R-:W-:Y:S02]  /*0f90*/  PRMT R3, R5, 0x7610, R3 ;  /* 0x0000761005037816 */ /* 0x000fe40000000003 */
[----:B------:R-:W-:Y:S02]  /*0fa0*/  SEL R101, R4, R7, !P1 ;  /* 0x0000000704657207 */ /* 0x000fe40004800000 */
[----:B------:R-:W-:-:S07]  /*0fb0*/  SEL R109, R7, R4, !P1 ;  /* 0x00000004076d7207 */ /* 0x000fce0004800000 */
.L_x_9:
[----:B------:R-:W-:-:S08]  /*0fc0*/  NOP ;  /* 0x0000000000007918 */ /* 0x000fd00000000000 */
[----:B------:R-:W0:Y:S02]  /*0fd0*/  USETMAXREG.TRY_ALLOC.CTAPOOL UP0, 0xe8 ;  /* 0x000000e8000079c8 */ /* 0x000e240008000600 */
[----:B0-----:R-:W-:-:S13]  /*0fe0*/  PLOP3.LUT P0, PT, PT, PT, UP0, 0x80, 0x0 ;  /* 0x000000000000781c */ /* 0x001fda0003f0f008 */
[----:B------:R-:W-:Y:S05]  /*0ff0*/  @!P0 BRA `(.L_x_9) ;  /* 0xfffffffc00f08947 */ /* 0x000fea000383ffff */
[----:B------:R-:W-:Y:S01]  /*1000*/  ULDC.64 UR4, c[0x0][0x598] ;  /* 0x0001660000047ab9 */ /* 0x000fe20000000a00 */
[----:B------:R-:W-:Y:S01]  /*1010*/  ULDC.64 UR38, c[0x0][0x208] ;  /* 0x0000820000267ab9 */ /* 0x000fe20000000a00 */
[----:B------:R-:W-:-:S04]  /*1020*/  ISETP.NE.U32.AND P0, PT, RZ, UR4, PT ;  /* 0x00000004ff007c0c */ /* 0x000fc8000bf05070 */
[----:B------:R-:W-:-:S13]  /*1030*/  ISETP.NE.AND.EX P0, PT, RZ, UR5, PT, P0 ;  /* 0x00000005ff007c0c */ /* 0x000fda000bf05300 */
[----:B------:R-:W-:Y:S05]  /*1040*/  @!P0 BRA `(.L_x_12) ;  /* 0x00000000001c8947 */ /* 0x000fea0003800000 */
[----:B------:R-:W0:Y:S02]  /*1050*/  LDC.64 R4, c[0x0][0x598] ;  /* 0x00016600ff047b82 */ /* 0x000e240000000a00 */
[----:B0-----:R-:W2:Y:S02]  /*1060*/  LDG.E.64 R4, desc[UR38][R4.64] ;  /* 0x0000002604047981 */ /* 0x001ea4000c1e1b00 */
[----:B--2---:R-:W-:-:S04]  /*1070*/  ISETP.NE.U32.AND P0, PT, R4, RZ, PT ;  /* 0x000000ff0400720c */ /* 0x004fc80003f05070 */
[----:B------:R-:W-:-:S13]  /*1080*/  ISETP.NE.AND.EX P0, PT, R5, RZ, PT, P0 ;  /* 0x000000ff0500720c */ /* 0x000fda0003f05300 */
[----:B------:R-:W-:Y:S05]  /*1090*/  @!P0 BRA `(.L_x_12) ;  /* 0x0000000000088947 */ /* 0x000fea0003800000 */
[----:B------:R0:W5:Y:S01]  /*10a0*/  LD.E R22, desc[UR38][R4.64] ;  /* 0x0000002604167980 */ /* 0x000162000c101900 */
[----:B------:R-:W-:Y:S05]  /*10b0*/  BRA `(.L_x_13) ;  /* 0x0000000000247947 */ /* 0x000fea0003800000 */
.L_x_12:
[----:B------:R-:W-:Y:S02]  /*10c0*/  ULDC.64 UR4, c[0x0][0x588] ;  /* 0x0001620000047ab9 */ /* 0x000fe40000000a00 */
[----:B------:R-:W-:-:S04]  /*10d0*/  ISETP.NE.U32.AND P0, PT, RZ, UR4, PT ;  /* 0x00000004ff007c0c */ /* 0x000fc8000bf05070 */
[----:B------:R-:W-:-:S13]  /*10e0*/  ISETP.NE.AND.EX P0, PT, RZ, UR5, PT, P0 ;  /* 0x00000005ff007c0c */ /* 0x000fda000bf05300 */
[----:B------:R-:W-:Y:S05]  /*10f0*/  @!P0 BRA `(.L_x_14) ;  /* 0x00000000000c8947 */ /* 0x000fea0003800000 */
[----:B------:R-:W0:Y:S02]  /*1100*/  LDC.64 R4, c[0x0][0x588] ;  /* 0x00016200ff047b82 */ /* 0x000e240000000a00 */
[----:B0-----:R1:W5:Y:S01]  /*1110*/  LDG.E R22, desc[UR38][R4.64] ;  /* 0x0000002604167981 */ /* 0x001362000c1e1900 */
[----:B------:R-:W-:Y:S05]  /*1120*/  BRA `(.L_x_13) ;  /* 0x0000000000087947 */ /* 0x000fea0003800000 */
.L_x_14:
[----:B------:R-:W-:Y:S02]  /*1130*/  ULDC UR4, c[0x0][0x580] ;  /* 0x0001600000047ab9 */ /* 0x000fe40000000800 */
[----:B------:R-:W-:-:S07]  /*1140*/  IMAD.U32 R22, RZ, RZ, UR4 ;  /* 0x00000004ff167e24 */ /* 0x000fce000f8e00ff */
.L_x_13:
[----:B------:R-:W-:Y:S02]  /*1150*/  ULDC.64 UR4, c[0x0][0x5a0] ;  /* 0x0001680000047ab9 */ /* 0x000fe40000000a00 */
[----:B------:R-:W-:-:S04]  /*1160*/  ISETP.NE.U32.AND P0, PT, RZ, UR4, PT ;  /* 0x00000004ff007c0c */ /* 0x000fc8000bf05070 */
[----:B------:R-:W-:-:S13]  /*1170*/  ISETP.NE.AND.EX P0, PT, RZ, UR5, PT, P0 ;  /* 0x00000005ff007c0c */ /* 0x000fda000bf05300 */
[----:B------:R-:W-:Y:S05]  /*1180*/  @!P0 BRA `(.L_x_15) ;  /* 0x00000000001c8947 */ /* 0x000fea0003800000 */
[----:B01----:R-:W0:Y:S02]  /*1190*/  LDC.64 R4, c[0x0][0x5a0] ;  /* 0x00016800ff047b82 */ /* 0x003e240000000a00 */
[----:B0-----:R-:W2:Y:S02]  /*11a0*/  LDG.E.64 R4, desc[UR38][R4.64] ;  /* 0x0000002604047981 */ /* 0x001ea4000c1e1b00 */
[----:B--2---:R-:W-:-:S04]  /*11b0*/  ISETP.NE.U32.AND P0, PT, R4, RZ, PT ;  /* 0x000000ff0400720c */ /* 0x004fc80003f05070 */
[----:B------:R-:W-:-:S13]  /*11c0*/  ISETP.NE.AND.EX P0, PT, R5, RZ, PT, P0 ;  /* 0x000000ff0500720c */ /* 0x000fda0003f05300 */
[----:B------:R-:W-:Y:S05]  /*11d0*/  @!P0 BRA `(.L_x_15) ;  /* 0x0000000000088947 */ /* 0x000fea0003800000 */
[----:B------:R0:W5:Y:S01]  /*11e0*/  LD.E R90, desc[UR38][R4.64] ;  /* 0x00000026045a7980 */ /* 0x000162000c101900 */
[----:B------:R-:W-:Y:S05]  /*11f0*/  BRA `(.L_x_16) ;  /* 0x0000000000247947 */ /* 0x000fea0003800000 */
.L_x_15:
[----:B------:R-:W-:Y:S02]  /*1200*/  ULDC.64 UR4, c[0x0][0x590] ;  /* 0x0001640000047ab9 */ /* 0x000fe40000000a00 */
[----:B------:R-:W-:-:S04]  /*1210*/  ISETP.NE.U32.AND P0, PT, RZ, UR4, PT ;  /* 0x00000004ff007c0c */ /* 0x000fc8000bf05070 */
[----:B------:R-:W-:-:S13]  /*1220*/  ISETP.NE.AND.EX P0, PT, RZ, UR5, PT, P0 ;  /* 0x00000005ff007c0c */ /* 0x000fda000bf05300 */
[----:B------:R-:W-:Y:S05]  /*1230*/  @!P0 BRA `(.L_x_17) ;  /* 0x00000000000c8947 */ /* 0x000fea0003800000 */
[----:B------:R-:W2:Y:S02]  /*1240*/  LDC.64 R90, c[0x0][0x590] ;  /* 0x00016400ff5a7b82 */ /* 0x000ea40000000a00 */
[----:B--2---:R2:W5:Y:S01]  /*1250*/  LDG.E R90, desc[UR38][R90.64] ;  /* 0x000000265a5a7981 */ /* 0x004562000c1e1900 */
[----:B------:R-:W-:Y:S05]  /*1260*/  BRA `(.L_x_16) ;  /* 0x0000000000087947 */ /* 0x000fea0003800000 */
.L_x_17:
[----:B------:R-:W-:Y:S02]  /*1270*/  ULDC UR4, c[0x0][0x584] ;  /* 0x0001610000047ab9 */ /* 0x000fe40000000800 */
[----:B------:R-:W-:-:S07]  /*1280*/  IMAD.U32 R90, RZ, RZ, UR4 ;  /* 0x00000004ff5a7e24 */ /* 0x000fce000f8e00ff */
.L_x_16:
[----:B------:R-:W-:-:S13]  /*1290*/  LOP3.LUT P0, RZ, R3, 0xff, RZ, 0xc0, !PT ;  /* 0x000000ff03ff7812 */ /* 0x000fda000780c0ff */
[----:B------:R-:W-:Y:S05]  /*12a0*/  @!P0 EXIT ;  /* 0x000000000000894d */ /* 0x000fea0003800000 */
[----:B------:R-:W3:Y:S01]  /*12b0*/  LDC R95, c[0x0][0x658] ;  /* 0x00019600ff5f7b82 */ /* 0x000ee20000000800 */
[----:B------:R-:W-:Y:S01]  /*12c0*/  LOP3.LUT R6, R6, 0x1, RZ, 0xc0, !PT ;  /* 0x0000000106067812 */ /* 0x000fe200078ec0ff */
[----:B------:R-:W-:Y:S01]  /*12d0*/  ULDC.64 UR6, c[0x0][0x288] ;  /* 0x0000a20000067ab9 */ /* 0x000fe20000000a00 */
[----:B------:R-:W-:Y:S01]  /*12e0*/  SHF.R.U32.HI R3, RZ, 0x2, R97 ;  /* 0x00000002ff037819 */ /* 0x000fe20000011661 */
[----:B------:R-:W-:Y:S01]  /*12f0*/  UIADD3 UR4, UR7, 0x1f, URZ ;  /* 0x0000001f07047890 */ /* 0x000fe2000fffe03f */
[----:B------:R-:W-:Y:S01]  /*1300*/  SHF.R.U32.HI R0, RZ, 0x1, R0 ;  /* 0x00000001ff007819 */ /* 0x000fe20000011600 */
[----:B------:R-:W-:Y:S01]  /*1310*/  IMAD.SHL.U32 R88, R6, 0x40, RZ ;  /* 0x0000004006587824 */ /* 0x000fe200078e00ff */
[----:B------:R-:W-:Y:S01]  /*1320*/  LOP3.LUT R3, R3, 0x7, RZ, 0xc0, !PT ;  /* 0x0000000703037812 */ /* 0x000fe200078ec0ff */
[----:B01----:R-:W0:Y:S01]  /*1330*/  LDC.64 R4, c[0x0][0x5c8] ;  /* 0x00017200ff047b82 */ /* 0x003e220000000a00 */
[----:B------:R-:W-:Y:S01]  /*1340*/  USHF.R.S32.HI UR5, URZ, 0x1f, UR4 ;  /* 0x0000001f3f057899 */ /* 0x000fe20008011404 */
[----:B------:R-:W-:Y:S01]  /*1350*/  LOP3.LUT R0, R0, 0x30, RZ, 0xc0, !PT ;  /* 0x0000003000007812 */ /* 0x000fe200078ec0ff */
[----:B------:R-:W-:Y:S01]  /*1360*/  IMAD.MOV.U32 R8, RZ, RZ, 0x1 ;  /* 0x00000001ff087424 */ /* 0x000fe200078e00ff */
[--C-:B------:R-:W-:Y:S01]  /*1370*/  LOP3.LUT R88, R88, 0x40, R3.reuse, 0xe2, !PT ;  /* 0x0000004058587812 */ /* 0x100fe200078ee203 */
[----:B------:R-:W-:Y:S01]  /*1380*/  ULEA.HI UR5, UR5, UR4, URZ, 0x5 ;  /* 0x0000000405057291 */ /* 0x000fe2000f8f283f */
[-C--:B------:R-:W-:Y:S01]  /*1390*/  IADD3 R3, RZ, -R0.reuse, -R3 ;  /* 0x80000000ff037210 */ /* 0x080fe20007ffe803 */
[----:B------:R-:W-:Y:S01]  /*13a0*/  IMAD.U32 R7, RZ, RZ, UR6 ;  /* 0x00000006ff077e24 */ /* 0x000fe2000f8e00ff */
[----:B------:R-:W-:Y:S01]  /*13b0*/  LOP3.LUT R88, R88, R0, RZ, 0xfc, !PT ;  /* 0x0000000058587212 */ /* 0x000fe200078efcff */
[----:B------:R-:W-:Y:S01]  /*13c0*/  IMAD.MOV.U32 R0, RZ, RZ, -0x1 ;  /* 0xffffffffff007424 */ /* 0x000fe200078e00ff */
[----:B------:R-:W-:Y:S01]  /*13d0*/  USHF.R.S32.HI UR43, URZ, 0x5, UR5 ;  /* 0x000000053f2b7899 */ /* 0x000fe20008011405 */
[C---:B------:R-:W-:Y:S01]  /*13e0*/  LOP3.LUT R96, R97.reuse, 0x3, RZ, 0xc0, !PT ;  /* 0x0000000361607812 */ /* 0x040fe200078ec0ff */
[----:B------:R-:W-:Y:S01]  /*13f0*/  IMAD R3, R6, -0x40, R3 ;  /* 0xffffffc006037824 */ /* 0x000fe200078e0203 */
[C---:B------:R-:W-:Y:S01]  /*1400*/  LOP3.LUT R98, R97.reuse, 0x80, RZ, 0xc0, !PT ;  /* 0x0000008061627812 */ /* 0x040fe200078ec0ff */
[----:B------:R-:W-:Y:S01]  /*1410*/  UISETP.LT.AND UP0, UPT, UR43, 0x1, UPT ;  /* 0x000000012b00788c */ /* 0x000fe2000bf01270 */
[----:B------:R-:W-:Y:S01]  /*1420*/  IMAD.SHL.U32 R97, R97, 0x2, RZ ;  /* 0x0000000261617824 */ /* 0x000fe200078e00ff */
[-C--:B---3--:R-:W-:Y:S01]  /*1430*/  SHF.L.U32 R0, R0, R95.reuse, RZ ;  /* 0x0000005f00007219 */ /* 0x088fe200000006ff */
[----:B------:R-:W-:Y:S01]  /*1440*/  ULDC UR4, c[0x0][0x284] ;  /* 0x0000a10000047ab9 */ /* 0x000fe20000000800 */
[----:B------:R-:W-:Y:S01]  /*1450*/  USEL UR44, UR43, 0x1, UP0 ;  /* 0x000000012b2c7887 */ /* 0x000fe20008000000 */
[----:B------:R-:W-:Y:S01]  /*1460*/  IMAD R96, R96, -0x2, R7 ;  /* 0xfffffffe60607824 */ /* 0x000fe200078e0207 */
[----:B------:R-:W-:Y:S01]  /*1470*/  SHF.L.U32 R95, R8, R95, RZ ;  /* 0x0000005f085f7219 */ /* 0x000fe200000006ff */
[----:B------:R-:W-:Y:S01]  /*1480*/  VIADD R100, R3, UR4 ;  /* 0x0000000403647c36 */ /* 0x000fe20008000000 */
[----:B------:R-:W-:Y:S01]  /*1490*/  LOP3.LUT R115, R18, 0x1, RZ, 0xfc, !PT ;  /* 0x0000000112737812 */ /* 0x000fe200078efcff */
[----:B------:R-:W-:Y:S01]  /*14a0*/  IMAD.MOV.U32 R89, RZ, RZ, RZ ;  /* 0x000000ffff597224 */ /* 0x000fe200078e00ff */
[C-C-:B0-----:R-:W-:Y:S01]  /*14b0*/  SHF.L.U64.HI R93, R4.reuse, 0x7, R5.reuse ;  /* 0x00000007045d7819 */ /* 0x141fe20000010205 */
[C---:B------:R-:W-:Y:S01]  /*14c0*/  IMAD.SHL.U32 R92, R4.reuse, 0x80, RZ ;  /* 0x00000080045c7824 */ /* 0x040fe200078e00ff */
[C---:B------:R-:W-:Y:S01]  /*14d0*/  SHF.L.U64.HI R94, R4.reuse, 0x3, R5 ;  /* 0x00000003045e7819 */ /* 0x040fe20000010205 */
[----:B--2---:R-:W-:Y:S01]  /*14e0*/  IMAD.SHL.U32 R91, R4, 0x8, RZ ;  /* 0x00000008045b7824 */ /* 0x004fe200078e00ff */
[----:B------:R-:W-:Y:S01]  /*14f0*/  SHF.R.U32.HI R98, RZ, 0x7, R98 ;  /* 0x00000007ff627819 */ /* 0x000fe20000011662 */
[----:B------:R-:W-:Y:S01]  /*1500*/  UIADD3 UR44, UR43, -UR44, URZ ;  /* 0x8000002c2b2c7290 */ /* 0x000fe2000fffe03f */
[----:B------:R-:W-:Y:S01]  /*1510*/  LOP3.LUT R99, RZ, R0, RZ, 0x33, !PT ;  /* 0x00000000ff637212 */ /* 0x000fe200078e33ff */
[----:B------:R-:W-:Y:S01]  /*1520*/  UMOV UR40, URZ ;  /* 0x0000003f00287c82 */ /* 0x000fe20008000000 */
[----:B------:R-:W-:-:S09]  /*1530*/  UMOV UR41, URZ ;  /* 0x0000003f00297c82 */ /* 0x000fd20008000000 */
.L_x_161:
[----:B0-----:R-:W0:Y:S01]  /*1540*/  SHFL.IDX PT, R0, R98, RZ, 0x1f ;  /* 0x00001fff62007589 */ /* 0x001e2200000e0000 */
[----:B-1----:R-:W1:Y:S01]  /*1550*/  S2UR UR7, SR_CgaCtaId ;  /* 0x00000000000779c3 */ /* 0x002e620000008800 */
[----:B------:R-:W-:Y:S01]  /*1560*/  UMOV UR6, 0x400 ;  /* 0x0000040000067882 */ /* 0x000fe20000000000 */
[----:B0-----:R-:W-:Y:S01]  /*1570*/  R2UR UR4, R0 ;  /* 0x00000000000472ca */ /* 0x001fe200000e0000 */
[----:B-1----:R-:W-:-:S12]  /*1580*/  ULEA UR6, UR7, UR6, 0x18 ;  /* 0x0000000607067291 */ /* 0x002fd8000f8ec03f */
[----:B------:R-:W-:-:S04]  /*1590*/  ULEA.HI UR5, UR4, UR4, URZ, 0x1 ;  /* 0x0000000404057291 */ /* 0x000fc8000f8f083f */
[----:B------:R-:W-:-:S04]  /*15a0*/  ULOP3.LUT UR5, UR5, 0xffffe, URZ, 0xc0, !UPT ;  /* 0x000ffffe05057892 */ /* 0x000fc8000f8ec03f */
[----:B------:R-:W-:-:S03]  /*15b0*/  UIADD3 UR5, UR4, -UR5, URZ ;  /* 0x8000000504057290 */ /* 0x000fc6000fffe03f */
[----:B------:R-:W-:Y:S01]  /*15c0*/  ULDC UR4, c[0x0][0x28c] ;  /* 0x0000a30000047ab9 */ /* 0x000fe20000000800 */
[----:B------:R-:W-:Y:S01]  /*15d0*/  ULEA UR5, UR5, UR6, 0xc ;  /* 0x0000000605057291 */ /* 0x000fe2000f8e603f */
[----:B------:R-:W-:-:S03]  /*15e0*/  ISETP.LT.AND P0, PT, RZ, UR4, PT ;  /* 0x00000004ff007c0c */ /* 0x000fc6000bf01270 */
[----:B------:R-:W-:-:S04]  /*15f0*/  UIADD3 UR5, UR5, 0x180, URZ ;  /* 0x0000018005057890 */ /* 0x000fc8000fffe03f */
[----:B------:R-:W-:-:S04]  /*1600*/  USHF.R.U32.HI UR5, URZ, 0x4, UR5 ;  /* 0x000000043f057899 */ /* 0x000fc80008011605 */
[----:B------:R-:W-:-:S04]  /*1610*/  ULOP3.LUT UR5, UR5, 0x3fff, URZ, 0xc0, !UPT ;  /* 0x00003fff05057892 */ /* 0x000fc8000f8ec03f */
[----:B------:R-:W-:Y:S01]  /*1620*/  ULOP3.LUT UR45, UR5, 0x10000, URZ, 0xfc, !UPT ;  /* 0x00010000052d7892 */ /* 0x000fe2000f8efc3f */
[----:B--2345:R-:W-:Y:S11]  /*1630*/  @P0 BRA `(.L_x_18) ;  /* 0x0000000000400947 */ /* 0x03cff60003800000 */
[----:B------:R-:W-:Y:S01]  /*1640*/  MOV R0, 0x0 ;  /* 0x0000000000007802 */ /* 0x000fe20000000f00 */
[----:B------:R-:W-:Y:S01]  /*1650*/  ULDC.64 UR4, c[0x4][0x68] ;  /* 0x01001a0000047ab9 */ /* 0x000fe20000000a00 */
[----:B------:R-:W-:Y:S01]  /*1660*/  ULDC.64 UR6, c[0x4][0x8] ;  /* 0x0100020000067ab9 */ /* 0x000fe20000000a00 */
[----:B------:R-:W-:Y:S01]  /*1670*/  IMAD.U32 R4, RZ, RZ, UR4 ;  /* 0x00000004ff047e24 */ /* 0x000fe2000f8e00ff */
[----:B------:R0:W1:Y:S01]  /*1680*/  LDC.64 R14, c[0x4][R0] ;  /* 0x01000000000e7b82 */ /* 0x0000620000000a00 */
[----:B------:R-:W-:Y:S01]  /*1690*/  IMAD.U32 R5, RZ, RZ, UR5 ;  /* 0x00000005ff057e24 */ /* 0x000fe2000f8e00ff */
[----:B------:R-:W-:Y:S01]  /*16a0*/  ULDC.64 UR4, c[0x4][0x70] ;  /* 0x01001c0000047ab9 */ /* 0x000fe20000000a00 */
[----:B------:R-:W-:Y:S02]  /*16b0*/  IMAD.U32 R10, RZ, RZ, UR6 ;  /* 0x00000006ff0a7e24 */ /* 0x000fe4000f8e00ff */
[----:B------:R-:W-:Y:S02]  /*16c0*/  IMAD.U32 R6, RZ, RZ, UR4 ;  /* 0x00000004ff067e24 */ /* 0x000fe4000f8e00ff */
[----:B------:R-:W-:-:S02]  /*16d0*/  IMAD.U32 R7, RZ, RZ, UR5 ;  /* 0x00000005ff077e24 */ /* 0x000fc4000f8e00ff */
[----:B------:R-:W-:Y:S02]  /*16e0*/  IMAD.U32 R11, RZ, RZ, UR7 ;  /* 0x00000007ff0b7e24 */ /* 0x000fe4000f8e00ff */
[----:B------:R-:W-:Y:S02]  /*16f0*/  IMAD.MOV.U32 R8, RZ, RZ, 0x1e1 ;  /* 0x000001e1ff087424 */ /* 0x000fe400078e00ff */
[----:B------:R-:W-:Y:S02]  /*1700*/  IMAD.MOV.U32 R12, RZ, RZ, 0x1 ;  /* 0x00000001ff0c7424 */ /* 0x000fe400078e00ff */
[----:B0-----:R-:W-:-:S07]  /*1710*/  IMAD.MOV.U32 R13, RZ, RZ, RZ ;  /* 0x000000ffff0d7224 */ /* 0x001fce00078e00ff */
[----:B------:R-:W-:-:S07]  /*1720*/  LEPC R20, `(.L_x_18) ;  /* 0x000000001014794e */ /* 0x000fce0000000000 */
[----:B-1---5:R-:W-:Y:S05]  /*1730*/  CALL.ABS.NOINC R14 ;  /* 0x000000000e007343 */ /* 0x022fea0003c00000 */
.L_x_18:
[----:B------:R-:W-:-:S13]  /*1740*/  ISETP.NE.AND P0, PT, R115, 0x3, PT ;  /* 0x000000037300780c */ /* 0x000fda0003f05270 */
[----:B------:R-:W-:Y:S05]  /*1750*/  @!P0 BRA `(.L_x_19) ;  /* 0x0000000000048947 */ /* 0x000fea0003800000 */
[----:B------:R-:W-:Y:S01]  /*1760*/  BPT.TRAP 0x1 ;  /* 0x000000040000795c */ /* 0x000fe20000300000 */
.L_x_19:
[----:B------:R-:W0:Y:S01]  /*1770*/  S2UR UR5, SR_CgaCtaId ;  /* 0x00000000000579c3 */ /* 0x000e220000008800 */
[----:B------:R-:W-:Y:S01]  /*1780*/  UMOV UR4, 0x400 ;  /* 0x0000040000047882 */ /* 0x000fe20000000000 */
[----:B------:R-:W-:Y:S02]  /*1790*/  IMAD.U32 R0, RZ, RZ, UR40 ;  /* 0x00000028ff007e24 */ /* 0x000fe4000f8e00ff */
[----:B------:R-:W-:-:S03]  /*17a0*/  IMAD.U32 R3, RZ, RZ, UR41 ;  /* 0x00000029ff037e24 */ /* 0x000fc6000f8e00ff */
[----:B------:R-:W-:Y:S01]  /*17b0*/  SHF.L.U32 R0, R0, 0x1f, RZ ;  /* 0x0000001f00007819 */ /* 0x000fe200000006ff */
[----:B0-----:R-:W-:-:S06]  /*17c0*/  ULEA UR4, UR5, UR4, 0x18 ;  /* 0x0000000405047291 */ /* 0x001fcc000f8ec03f */
[----:B------:R-:W-:-:S04]  /*17d0*/  IMAD.U32 R6, RZ, RZ, UR4 ;  /* 0x00000004ff067e24 */ /* 0x000fc8000f8e00ff */
[----:B------:R-:W-:-:S04]  /*17e0*/  IMAD R3, R3, 0x8, R6 ;  /* 0x0000000803037824 */ /* 0x000fc800078e0206 */
[----:B------:R0:W1:Y:S01]  /*17f0*/  SYNCS.PHASECHK.TRANS64.TRYWAIT P1, [R3+URZ], R0 ;  /* 0x00000000030075a7 */ /* 0x000062000802017f */
[----:B------:R-:W-:Y:S05]  /*1800*/  @!P0 BRA `(.L_x_20) ;  /* 0x0000000000048947 */ /* 0x000fea0003800000 */
[----:B------:R-:W-:Y:S01]  /*1810*/  BPT.TRAP 0x1 ;  /* 0x000000040000795c */ /* 0x000fe20000300000 */
.L_x_20:
[----:B------:R-:W-:-:S05]  /*1820*/  IMAD.U32 R4, RZ, RZ, UR44 ;  /* 0x0000002cff047e24 */ /* 0x000fca000f8e00ff */
[----:B------:R-:W-:Y:S01]  /*1830*/  ISETP.GE.AND P2, PT, R4, 0x1, PT ;  /* 0x000000010400780c */ /* 0x000fe20003f46270 */
[----:B-1----:R-:W-:-:S12]  /*1840*/  @P1 BRA `(.L_x_21) ;  /* 0x0000000000081947 */ /* 0x002fd80003800000 */
[----:B------:R-:W1:Y:S02]  /*1850*/  SYNCS.PHASECHK.TRANS64.TRYWAIT P1, [R3+URZ], R0 ;  /* 0x00000000030075a7 */ /* 0x000e64000802017f */
[----:B-1----:R-:W-:Y:S05]  /*1860*/  @!P1 BRA `(.L_x_22) ;  /* 0x0000007000b09947 */ /* 0x002fea0003800000 */
.L_x_21:
[----:B------:R-:W-:Y:S05]  /*1870*/  WARPSYNC.ALL ;  /* 0x0000000000007948 */ /* 0x000fea0003800000 */
[----:B------:R-:W-:Y:S01]  /*1880*/  R2UR UR4, R6 ;  /* 0x00000000060472ca */ /* 0x000fe200000e0000 */
[----:B------:R-:W-:Y:S01]  /*1890*/  ULEA UR6, UR41, UR45, 0xa ;  /* 0x0000002d29067291 */ /* 0x000fe2000f8e503f */
[----:B------:R-:W-:Y:S01]  /*18a0*/  WARPGROUP.ARRIVE ;  /* 0x00000000000079c5 */ /* 0x000fe20000000000 */
[----:B------:R-:W-:Y:S01]  /*18b0*/  UMOV UR9, 0x80000020 ;  /* 0x8000002000097882 */ /* 0x000fe20000000000 */
[----:B------:R-:W-:Y:S01]  /*18c0*/  UMOV UR11, 0x80000020 ;  /* 0x80000020000b7882 */ /* 0x000fe20000000000 */
[----:B------:R-:W-:-:S03]  /*18d0*/  UIADD3 UR7, UR6, 0x200, URZ ;  /* 0x0000020006077890 */ /* 0x000fc6000fffe03f */
[----:B------:R-:W-:-:S05]  /*18e0*/  UMOV UR8, UR6 ;  /* 0x0000000600087c82 */ /* 0x000fca0008000000 */
[----:B------:R-:W-:-:S04]  /*18f0*/  UIADD3 UR4, UR4, 0x2c180, URZ ;  /* 0x0002c18004047890 */ /* 0x000fc8000fffe03f */
[----:B------:R-:W-:-:S04]  /*1900*/  USHF.R.U32.HI UR4, URZ, 0x4, UR4 ;  /* 0x000000043f047899 */ /* 0x000fc80008011604 */
[----:B------:R-:W-:-:S04]  /*1910*/  ULOP3.LUT UR4, UR4, 0x3fff, URZ, 0xc0, !UPT ;  /* 0x00003fff04047892 */ /* 0x000fc8000f8ec03f */
[----:B------:R-:W-:-:S04]  /*1920*/  ULOP3.LUT UR4, UR4, 0x10000, URZ, 0xfc, !UPT ;  /* 0x0001000004047892 */ /* 0x000fc8000f8efc3f */
[----:B------:R-:W-:-:S07]  /*1930*/  ULEA UR5, UR41, UR4, 0x8 ;  /* 0x0000000429057291 */ /* 0x000fce000f8e403f */
[----:B------:R-:W-:Y:S02]  /*1940*/  UMOV UR10, UR5 ;  /* 0x00000005000a7c82 */ /* 0x000fe40008000000 */
[----:B------:R-:W-:Y:S01]  /*1950*/  HGMMA.64x64x16.F32 R56, gdesc[UR8], RZ, !UPT, gsb0 ;  /* 0x00e00000083879f0 */ /* 0x000fe2000c0008ff */
[----:B------:R-:W-:Y:S01]  /*1960*/  UMOV UR8, UR7 ;  /* 0x0000000700087c82 */ /* 0x000fe20008000000 */
[----:B------:R-:W-:Y:S01]  /*1970*/  UMOV UR9, 0x80000020 ;  /* 0x8000002000097882 */ /* 0x000fe20000000000 */
[----:B------:R-:W-:Y:S02]  /*1980*/  WARPGROUP.DEPBAR.LE gsb0, 0x0 ;  /* 0x00008000000079c5 */ /* 0x000fe40000010000 */
[----:B------:R-:W-:-:S06]  /*1990*/  WARPGROUP.ARRIVE ;  /* 0x00000000000079c5 */ /* 0x000fcc0000000000 */
[----:B------:R-:W-:Y:S01]  /*19a0*/  HGMMA.64x64x16.F32 R24, gdesc[UR8], RZ, !UPT, gsb0 ;  /* 0x00e00000081879f0 */ /* 0x000fe2000c0008ff */
[----:B------:R-:W-:Y:S02]  /*19b0*/  UIADD3 UR8, UR6, 0x2, URZ ;  /* 0x0000000206087890 */ /* 0x000fe4000fffe03f */
[----:B------:R-:W-:Y:S01]  /*19c0*/  UIADD3 UR10, UR5, 0x2, URZ ;  /* 0x00000002050a7890 */ /* 0x000fe2000fffe03f */
[----:B------:R-:W-:Y:S01]  /*19d0*/  UMOV UR9, 0x80000020 ;  /* 0x8000002000097882 */ /* 0x000fe20000000000 */
[----:B------:R-:W-:Y:S01]  /*19e0*/  UMOV UR11, 0x80000020 ;  /* 0x80000020000b7882 */ /* 0x000fe20000000000 */
[----:B------:R-:W-:Y:S01]  /*19f0*/  UIADD3 UR6, UR6, 0x202, URZ ;  /* 0x0000020206067890 */ /* 0x000fe2000fffe03f */
[----:B------:R-:W-:Y:S02]  /*1a00*/  WARPGROUP.DEPBAR.LE gsb0, 0x0 ;  /* 0x00008000000079c5 */ /* 0x000fe40000010000 */
[----:B------:R-:W-:-:S06]  /*1a10*/  WARPGROUP.ARRIVE ;  /* 0x00000000000079c5 */ /* 0x000fcc0000000000 */
[----:B------:R-:W-:Y:S01]  /*1a20*/  HGMMA.64x64x16.F32 R56, gdesc[UR8], R56, gsb0 ;  /* 0x00e00000083879f0 */ /* 0x000fe20008000838 */
[----:B------:R-:W-:Y:S01]  /*1a30*/  UMOV UR8, UR6 ;  /* 0x0000000600087c82 */ /* 0x000fe20008000000 */
[----:B------:R-:W-:Y:S01]  /*1a40*/  UMOV UR9, 0x80000020 ;  /* 0x8000002000097882 */ /* 0x000fe20000000000 */
[----:B------:R-:W-:Y:S02]  /*1a50*/  WARPGROUP.DEPBAR.LE gsb0, 0x0 ;  /* 0x00008000000079c5 */ /* 0x000fe40000010000 */
[----:B------:R-:W-:-:S06]  /*1a60*/  WARPGROUP.ARRIVE ;  /* 0x00000000000079c5 */ /* 0x000fcc0000000000 */
[----:B------:R-:W-:Y:S03]  /*1a70*/  HGMMA.64x64x16.F32 R24, gdesc[UR8], R24, gsb0 ;  /* 0x00e00000081879f0 */ /* 0x000fe60008000818 */
[----:B------:R-:W-:Y:S02]  /*1a80*/  WARPGROUP.DEPBAR.LE gsb0, 0x0 ;  /* 0x00008000000079c5 */ /* 0x000fe40000010000 */
[----:B------:R-:W-:Y:S05]  /*1a90*/  @!P2 BRA `(.L_x_23) ;  /* 0x000000040020a947 */ /* 0x000fea0003800000 */
[----:B------:R-:W-:Y:S01]  /*1aa0*/  UIADD3 UR5, UR41, 0x1, URZ ;  /* 0x0000000129057890 */ /* 0x000fe2000fffe03f */
[----:B01----:R-:W-:Y:S02]  /*1ab0*/  IMAD.U32 R0, RZ, RZ, UR44 ;  /* 0x0000002cff007e24 */ /* 0x003fe4000f8e00ff */
[----:B------:R-:W-:Y:S01]  /*1ac0*/  IMAD.U32 R3, RZ, RZ, UR41 ;  /* 0x00000029ff037e24 */ /* 0x000fe2000f8e00ff */
[----:B------:R-:W-:-:S04]  /*1ad0*/  UISETP.NE.AND UP0, UPT, UR5, 0xb, UPT ;  /* 0x0000000b0500788c */ /* 0x000fc8000bf05270 */
[----:B------:R-:W-:Y:S02]  /*1ae0*/  USEL UR6, URZ, 0x1, UP0 ;  /* 0x000000013f067887 */ /* 0x000fe40008000000 */
[----:B------:R-:W-:Y:S02]  /*1af0*/  USEL UR5, UR5, URZ, UP0 ;  /* 0x0000003f05057287 */ /* 0x000fe40008000000 */
[----:B------:R-:W-:-:S06]  /*1b00*/  ULOP3.LUT UR6, UR40, UR6, URZ, 0x3c, !UPT ;  /* 0x0000000628067292 */ /* 0x000fcc000f8e3c3f */
[----:B------:R-:W-:-:S07]  /*1b10*/  IMAD.U32 R7, RZ, RZ, UR6 ;  /* 0x00000006ff077e24 */ /* 0x000fce000f8e00ff */
.L_x_30:
[----:B------:R-:W-:Y:S05]  /*1b20*/  @!P0 BRA `(.L_x_24) ;  /* 0x0000000000048947 */ /* 0x000fea0003800000 */
[----:B------:R-:W-:Y:S01]  /*1b30*/  BPT.TRAP 0x1 ;  /* 0x000000040000795c */ /* 0x000fe20000300000 */
.L_x_24:
[----:B------:R-:W0:Y:S01]  /*1b40*/  S2UR UR7, SR_CgaCtaId ;  /* 0x00000000000779c3 */ /* 0x000e220000008800 */
[----:B------:R-:W-:Y:S01]  /*1b50*/  UMOV UR6, 0x400 ;  /* 0x0000040000067882 */ /* 0x000fe20000000000 */
[----:B------:R-:W-:Y:S01]  /*1b60*/  IMAD.U32 R5, RZ, RZ, UR5 ;  /* 0x00000005ff057e24 */ /* 0x000fe2000f8e00ff */
[----:B------:R-:W-:Y:S01]  /*1b70*/  SHF.L.U32 R4, R7, 0x1f, RZ ;  /* 0x0000001f07047819 */ /* 0x000fe200000006ff */
[----:B0-----:R-:W-:-:S06]  /*1b80*/  ULEA UR6, UR7, UR6, 0x18 ;  /* 0x0000000607067291 */ /* 0x001fcc000f8ec03f */
[----:B------:R-:W-:-:S04]  /*1b90*/  IMAD.U32 R6, RZ, RZ, UR6 ;  /* 0x00000006ff067e24 */ /* 0x000fc8000f8e00ff */
[----:B------:R-:W-:-:S04]  /*1ba0*/  IMAD R5, R5, 0x8, R6 ;  /* 0x0000000805057824 */ /* 0x000fc800078e0206 */
[----:B------:R0:W1:Y:S01]  /*1bb0*/  SYNCS.PHASECHK.TRANS64.TRYWAIT P1, [R5+URZ], R4 ;  /* 0x00000004050075a7 */ /* 0x000062000802017f */
[----:B------:R-:W-:Y:S05]  /*1bc0*/  @!P0 BRA `(.L_x_25) ;  /* 0x0000000000048947 */ /* 0x000fea0003800000 */
[----:B------:R-:W-:Y:S01]  /*1bd0*/  BPT.TRAP 0x1 ;  /* 0x000000040000795c */ /* 0x000fe20000300000 */
.L_x_25:
[----:B-1----:R-:W-:Y:S05]  /*1be0*/  @P1 BRA `(.L_x_26) ;  /* 0x0000000000081947 */ /* 0x002fea0003800000 */
[----:B------:R-:W1:Y:S02]  /*1bf0*/  SYNCS.PHASECHK.TRANS64.TRYWAIT P1, [R5+URZ], R4 ;  /* 0x00000004050075a7 */ /* 0x000e64000802017f */
[----:B-1----:R-:W-:Y:S05]  /*1c00*/  @!P1 BRA `(.L_x_27) ;  /* 0x0000006c00dc9947 */ /* 0x002fea0003800000 */
.L_x_26:
[----:B------:R-:W-:Y:S01]  /*1c10*/  ULEA UR6, UR5, UR4, 0x8 ;  /* 0x0000000405067291 */ /* 0x000fe2000f8e403f */
[----:B------:R-:W-:Y:S01]  /*1c20*/  WARPGROUP.ARRIVE ;  /* 0x00000000000079c5 */ /* 0x000fe20000000000 */
[----:B------:R-:W-:Y:S01]  /*1c30*/  ULEA UR7, UR5, UR45, 0xa ;  /* 0x0000002d05077291 */ /* 0x000fe2000f8e503f */
[----:B------:R-:W-:Y:S01]  /*1c40*/  UMOV UR11, 0x80000020 ;  /* 0x80000020000b7882 */ /* 0x000fe20000000000 */
[----:B------:R-:W-:Y:S02]  /*1c50*/  UMOV UR9, 0x80000020 ;  /* 0x8000002000097882 */ /* 0x000fe40000000000 */
[----:B------:R-:W-:Y:S01]  /*1c60*/  UIADD3 UR12, UR7, 0x200, URZ ;  /* 0x00000200070c7890 */ /* 0x000fe2000fffe03f */
[----:B------:R-:W-:Y:S02]  /*1c70*/  UMOV UR10, UR6 ;  /* 0x00000006000a7c82 */ /* 0x000fe40008000000 */
[----:B------:R-:W-:Y:S02]  /*1c80*/  UMOV UR8, UR7 ;  /* 0x0000000700087c82 */ /* 0x000fe40008000000 */
[----:B------:R-:W-:Y:S01]  /*1c90*/  HGMMA.64x64x16.F32 R56, gdesc[UR8], R56, gsb0 ;  /* 0x00e00000083879f0 */ /* 0x000fe20008000838 */
[----:B------:R-:W-:Y:S01]  /*1ca0*/  UMOV UR9, 0x80000020 ;  /* 0x8000002000097882 */ /* 0x000fe20000000000 */
[----:B------:R-:W-:Y:S01]  /*1cb0*/  UMOV UR8, UR12 ;  /* 0x0000000c00087c82 */ /* 0x000fe20008000000 */
[----:B------:R-:W-:-:S02]  /*1cc0*/  WARPGROUP.DEPBAR.LE gsb0, 0x0 ;  /* 0x00008000000079c5 */ /* 0x000fc40000010000 */
[----:B------:R-:W-:-:S06]  /*1cd0*/  WARPGROUP.ARRIVE ;  /* 0x00000000000079c5 */ /* 0x000fcc0000000000 */
[----:B------:R-:W-:Y:S01]  /*1ce0*/  HGMMA.64x64x16.F32 R24, gdesc[UR8], R24, gsb0 ;  /* 0x00e00000081879f0 */ /* 0x000fe20008000818 */
        /* <DEDUP_REMOVED lines=15> */
[----:B------:R-:W-:Y:S01]  /*1de0*/  BPT.TRAP 0x1 ;  /* 0x000000040000795c */ /* 0x000fe20000300000 */
.L_x_28:
[----:B------:R-:W-:-:S13]  /*1df0*/  ISETP.NE.AND P1, PT, R114, RZ, PT ;  /* 0x000000ff7200720c */ /* 0x000fda0003f25270 */
[----:B01----:R-:W-:-:S04]  /*1e00*/  @P1 IMAD R4, R3, 0x8, R6 ;  /* 0x0000000803041824 */ /* 0x003fc800078e0206 */
[----:B------:R-:W-:-:S05]  /*1e10*/  @P1 VIADD R4, R4, 0x58 ;  /* 0x0000005804041836 */ /* 0x000fca0000000000 */
[----:B------:R-:W-:-:S04]  /*1e20*/  @P1 PRMT R4, R19, 0x654, R4 ;  /* 0x0000065413041816 */ /* 0x000fc80000000004 */
[----:B------:R0:W-:Y:S01]  /*1e30*/  @P1 SYNCS.ARRIVE.TRANS64.RED.A1T0 RZ, [R4+URZ], RZ ;  /* 0x000000ff04ff19a7 */ /* 0x0001e2000810043f */
[----:B------:R-:W-:-:S13]  /*1e40*/  ISETP.GT.U32.AND P1, PT, R18, 0x1, PT ;  /* 0x000000011200780c */ /* 0x000fda0003f24070 */
[----:B0-----:R-:W-:Y:S05]  /*1e50*/  @P1 BRA `(.L_x_29) ;  /* 0x0000000000041947 */ /* 0x001fea0003800000 */
[----:B------:R-:W-:Y:S01]  /*1e60*/  BPT.TRAP 0x1 ;  /* 0x000000040000795c */ /* 0x000fe20000300000 */
.L_x_29:
[----:B------:R-:W-:Y:S01]  /*1e70*/  UIADD3 UR5, UR5, 0x1, URZ ;  /* 0x0000000105057890 */ /* 0x000fe2000fffe03f */
[C---:B------:R-:W-:Y:S01]  /*1e80*/  ISETP.GT.AND P2, PT, R0.reuse, 0x1, PT ;  /* 0x000000010000780c */ /* 0x040fe20003f44270 */
[----:B------:R-:W-:Y:S02]  /*1e90*/  VIADD R3, R3, 0x1 ;  /* 0x0000000103037836 */ /* 0x000fe40000000000 */
[----:B------:R-:W-:Y:S01]  /*1ea0*/  UISETP.NE.AND UP0, UPT, UR5, 0xb, UPT ;  /* 0x0000000b0500788c */ /* 0x000fe2000bf05270 */
[----:B------:R-:W-:Y:S02]  /*1eb0*/  VIADD R0, R0, 0xffffffff ;  /* 0xffffffff00007836 */ /* 0x000fe40000000000 */
[C---:B------:R-:W-:Y:S01]  /*1ec0*/  ISETP.NE.AND P1, PT, R3.reuse, 0xb, PT ;  /* 0x0000000b0300780c */ /* 0x040fe20003f25270 */
[----:B------:R-:W-:Y:S02]  /*1ed0*/  USEL UR6, URZ, 0x1, UP0 ;  /* 0x000000013f067887 */ /* 0x000fe40008000000 */
[----:B------:R-:W-:Y:S01]  /*1ee0*/  USEL UR5, UR5, URZ, UP0 ;  /* 0x0000003f05057287 */ /* 0x000fe20008000000 */
[----:B------:R-:W-:-:S03]  /*1ef0*/  SEL R3, R3, RZ, P1 ;  /* 0x000000ff03037207 */ /* 0x000fc60000800000 */
[----:B------:R-:W-:Y:S01]  /*1f00*/  LOP3.LUT R7, R7, UR6, RZ, 0x3c, !PT ;  /* 0x0000000607077c12 */ /* 0x000fe2000f8e3cff */
[----:B------:R-:W-:Y:S07]  /*1f10*/  @P2 BRA `(.L_x_30) ;  /* 0xfffffffc00002947 */ /* 0x000fee000383ffff */
.L_x_23:
[----:B01----:R-:W0:Y:S02]  /*1f20*/  LDC R0, c[0x0][0x28c] ;  /* 0x0000a300ff007b82 */ /* 0x003e240000000800 */
[----:B0-----:R-:W-:-:S13]  /*1f30*/  ISETP.GE.AND P1, PT, R0, 0x1, PT ;  /* 0x000000010000780c */ /* 0x001fda0003f26270 */
[----:B------:R-:W-:Y:S05]  /*1f40*/  @!P1 BRA `(.L_x_31) ;  /* 0x0000000000449947 */ /* 0x000fea0003800000 */
[----:B------:R-:W-:Y:S05]  /*1f50*/  @!P0 BRA `(.L_x_32) ;  /* 0x0000000000048947 */ /* 0x000fea0003800000 */
[----:B------:R-:W-:Y:S01]  /*1f60*/  BPT.TRAP 0x1 ;  /* 0x000000040000795c */ /* 0x000fe20000300000 */
.L_x_32:
[----:B------:R-:W-:-:S13]  /*1f70*/  ISETP.NE.AND P0, PT, R114, RZ, PT ;  /* 0x000000ff7200720c */ /* 0x000fda0003f05270 */
[----:B------:R-:W-:-:S05]  /*1f80*/  VOTEU.ANY UP0, P0 ;  /* 0x00000000003f7886 */ /* 0x000fca0000000100 */
[----:B------:R-:W-:-:S06]  /*1f90*/  @UP0 UIADD3 UR4, UR44, UR41, URZ ;  /* 0x000000292c040290 */ /* 0x000fcc000fffe03f */
[----:B------:R-:W-:Y:S02]  /*1fa0*/  IMAD.U32 R4, RZ, RZ, UR4 ;  /* 0x00000004ff047e24 */ /* 0x000fe4000f8e00ff */
[----:B------:R-:W-:Y:S02]  /*1fb0*/  IMAD.U32 R3, RZ, RZ, UR4 ;  /* 0x00000004ff037e24 */ /* 0x000fe4000f8e00ff */
[----:B------:R-:W-:-:S05]  /*1fc0*/  @P0 IMAD.WIDE.U32 R4, R4, -0x45d1745d, RZ ;  /* 0xba2e8ba304040825 */ /* 0x000fca00078e00ff */
[----:B------:R-:W-:-:S05]  /*1fd0*/  @P0 SHF.R.U32.HI R0, RZ, 0x3, R5 ;  /* 0x00000003ff000819 */ /* 0x000fca0000011605 */
[----:B------:R-:W-:-:S04]  /*1fe0*/  @P0 IMAD R0, R0, -0xb, R3 ;  /* 0xfffffff500000824 */ /* 0x000fc800078e0203 */
[----:B------:R-:W-:-:S04]  /*1ff0*/  @P0 IMAD R0, R0, 0x8, R6 ;  /* 0x0000000800000824 */ /* 0x000fc800078e0206 */
[----:B------:R-:W-:-:S05]  /*2000*/  @P0 VIADD R0, R0, 0x58 ;  /* 0x0000005800000836 */ /* 0x000fca0000000000 */
[----:B------:R-:W-:-:S04]  /*2010*/  @P0 PRMT R0, R19, 0x654, R0 ;  /* 0x0000065413000816 */ /* 0x000fc80000000000 */
[----:B------:R0:W-:Y:S01]  /*2020*/  @P0 SYNCS.ARRIVE.TRANS64.RED.A1T0 RZ, [R0+URZ], RZ ;  /* 0x000000ff00ff09a7 */ /* 0x0001e2000810043f */
[----:B------:R-:W-:-:S13]  /*2030*/  ISETP.GT.U32.AND P0, PT, R18, 0x1, PT ;  /* 0x000000011200780c */ /* 0x000fda0003f04070 */
[----:B0-----:R-:W-:Y:S05]  /*2040*/  @P0 BRA `(.L_x_31) ;  /* 0x0000000000040947 */ /* 0x001fea0003800000 */
[----:B------:R-:W-:Y:S01]  /*2050*/  BPT.TRAP 0x1 ;  /* 0x000000040000795c */ /* 0x000fe20000300000 */
.L_x_31:
[----:B------:R-:W-:Y:S01]  /*2060*/  IMAD.SHL.U32 R101, R101, 0x40, RZ ;  /* 0x0000004065657824 */ /* 0x000fe200078e00ff */
[----:B------:R-:W-:Y:S01]  /*2070*/  UIADD3 UR41, UR43, UR41, URZ ;  /* 0x000000292b297290 */ /* 0x000fe2000fffe03f */
[----:B------:R-:W-:Y:S01]  /*2080*/  SHF.R.S32.HI R21, RZ, 0x1f, R23 ;  /* 0x0000001fff157819 */ /* 0x000fe20000011417 */
[----:B------:R-:W-:Y:S01]  /*2090*/  ULDC UR7, c[0x0][0x288] ;  /* 0x0000a20000077ab9 */ /* 0x000fe20000000800 */
[----:B------:R-:W-:Y:S01]  /*20a0*/  IMAD.SHL.U32 R3, R109, 0x100, RZ ;  /* 0x000001006d037824 */ /* 0x000fe200078e00ff */
[C---:B------:R-:W-:Y:S01]  /*20b0*/  LOP3.LUT R10, R101.reuse, 0x6, R97, 0xf8, !PT ;  /* 0x00000006650a7812 */ /* 0x040fe200078ef861 */
[----:B------:R-:W-:Y:S01]  /*20c0*/  UISETP.GT.U32.AND UP0, UPT, UR41, 0xa, UPT ;  /* 0x0000000a2900788c */ /* 0x000fe2000bf04070 */
[----:B------:R-:W-:Y:S01]  /*20d0*/  ISETP.GE.AND P0, PT, R101, UR7, PT ;  /* 0x0000000765007c0c */ /* 0x000fe2000bf06270 */
[----:B------:R-:W-:Y:S01]  /*20e0*/  ULDC.64 UR4, c[0x0][0x5d0] ;  /* 0x0001740000047ab9 */ /* 0x000fe20000000a00 */
[----:B------:R-:W-:Y:S01]  /*20f0*/  SHF.R.S32.HI R11, RZ, 0x1f, R10 ;  /* 0x0000001fff0b7819 */ /* 0x000fe2000001140a */
[----:B------:R-:W-:Y:S01]  /*2100*/  ULDC UR10, c[0x0][0x284] ;  /* 0x0000a100000a7ab9 */ /* 0x000fe20000000800 */
[----:B------:R-:W-:Y:S01]  /*2110*/  IMAD R0, R21, UR4, RZ ;  /* 0x0000000415007c24 */ /* 0x000fe2000f8e02ff */
[----:B------:R-:W-:Y:S01]  /*2120*/  UISETP.LT.U32.AND UP0, UPT, UR43, 0xb, UP0 ;  /* 0x0000000b2b00788c */ /* 0x000fe20008701070 */
[----:B------:R-:W-:Y:S01]  /*2130*/  ISETP.GE.OR P0, PT, R3, UR10, P0 ;  /* 0x0000000a03007c0c */ /* 0x000fe20008706670 */
[----:B------:R-:W-:Y:S01]  /*2140*/  UISETP.GE.U32.AND UP1, UPT, UR43, 0xb, UPT ;  /* 0x0000000b2b00788c */ /* 0x000fe2000bf26070 */
[C---:B------:R-:W-:Y:S01]  /*2150*/  IMAD R7, R23.reuse, UR5, R0 ;  /* 0x0000000517077c24 */ /* 0x040fe2000f8e0200 */
[----:B------:R-:W-:Y:S01]  /*2160*/  USEL UR6, URZ, 0x1, !UP0 ;  /* 0x000000013f067887 */ /* 0x000fe2000c000000 */
[----:B------:R-:W-:Y:S01]  /*2170*/  IMAD.WIDE.U32 R4, R23, UR4, R10 ;  /* 0x0000000417047c25 */ /* 0x000fe2000f8e000a */
[----:B------:R-:W-:Y:S01]  /*2180*/  UIMAD.WIDE.U32 UR4, UR41, -0x45d1745d, URZ ;  /* 0xba2e8ba3290478a5 */ /* 0x000fe2000f8e003f */
[----:B------:R-:W-:-:S02]  /*2190*/  ULDC.64 UR8, c[0x0][0x5c8] ;  /* 0x0001720000087ab9 */ /* 0x000fc40000000a00 */
[----:B------:R-:W-:Y:S01]  /*21a0*/  IMAD.WIDE R108, R109, 0x100, R88 ;  /* 0x000001006d6c7825 */ /* 0x000fe200078e0258 */
[----:B------:R-:W-:Y:S02]  /*21b0*/  USHF.R.U32.HI UR4, URZ, 0x3, UR5 ;  /* 0x000000033f047899 */ /* 0x000fe40008011605 */
[----:B------:R-:W-:Y:S01]  /*21c0*/  ULOP3.LUT UR40, UR40, UR6, URZ, 0x3c, !UPT ;  /* 0x0000000628287292 */ /* 0x000fe2000f8e3c3f */
[----:B------:R-:W-:Y:S01]  /*21d0*/  IMAD R9, R109, UR8, RZ ;  /* 0x000000086d097c24 */ /* 0x000fe2000f8e02ff */
[----:B------:R-:W-:Y:S01]  /*21e0*/  UIMAD UR41, UR4, -0xb, UR41 ;  /* 0xfffffff5042978a4 */ /* 0x000fe2000f8e0229 */
[----:B------:R-:W-:Y:S01]  /*21f0*/  IMAD.IADD R5, R5, 0x1, R7 ;  /* 0x0000000105057824 */ /* 0x000fe200078e0207 */
[----:B------:R-:W-:Y:S01]  /*2200*/  @UP1 ULOP3.LUT UR40, UR40, 0x1, UR4, 0x78, !UPT ;  /* 0x0000000128281892 */ /* 0x000fe2000f8e7804 */
[C---:B------:R-:W-:Y:S02]  /*2210*/  IMAD R9, R108.reuse, UR9, R9 ;  /* 0x000000096c097c24 */ /* 0x040fe4000f8e0209 */
[----:B------:R-:W-:-:S04]  /*2220*/  IMAD.WIDE.U32 R110, R108, UR8, R4 ;  /* 0x000000086c6e7c25 */ /* 0x000fc8000f8e0004 */
[----:B------:R-:W-:Y:S01]  /*2230*/  IMAD.MOV.U32 R0, RZ, RZ, -0x1 ;  /* 0xffffffffff007424 */ /* 0x000fe200078e00ff */
[----:B------:R-:W-:Y:S06]  /*2240*/  @P0 BRA `(.L_x_33) ;  /* 0x00000048006c0947 */ /* 0x000fec0003800000 */
[----:B-----5:R-:W-:Y:S01]  /*2250*/  FSETP.NEU.AND P1, PT, R90, RZ, PT ;  /* 0x000000ff5a00720b */ /* 0x020fe20003f2d000 */
[----:B------:R-:W-:Y:S01]  /*2260*/  IMAD.IADD R4, R96, 0x1, -R101 ;  /* 0x0000000160047824 */ /* 0x000fe200078e0a65 */
[----:B------:R-:W-:Y:S01]  /*2270*/  BSSY B0, `(.L_x_33) ;  /* 0x0000498000007945 */ /* 0x000fe20003800000 */
[----:B------:R-:W-:Y:S02]  /*2280*/  IMAD.IADD R3, R100, 0x1, -R3 ;  /* 0x0000000164037824 */ /* 0x000fe400078e0a03 */
[----:B------:R-:W-:Y:S01]  /*2290*/  IMAD.IADD R113, R111, 0x1, R9 ;  /* 0x000000016f717824 */ /* 0x000fe200078e0209 */
[----:B------:R-:W-:-:S04]  /*22a0*/  ISETP.GT.AND P5, PT, R4, RZ, PT ;  /* 0x000000ff0400720c */ /* 0x000fc80003fa4270 */
[----:B------:R-:W-:-:S03]  /*22b0*/  ISETP.GT.AND P0, PT, R3, RZ, P5 ;  /* 0x000000ff0300720c */ /* 0x000fc60002f04270 */
[----:B------:R-:W-:Y:S10]  /*22c0*/  @!P1 BRA `(.L_x_34) ;  /* 0x0000003000f89947 */ /* 0x000ff40003800000 */
[----:B------:R-:W0:Y:S01]  /*22d0*/  LDC.64 R14, c[0x0][0x5b8] ;  /* 0x00016e00ff0e7b82 */ /* 0x000e220000000a00 */
[----:B------:R-:W-:-:S07]  /*22e0*/  ULDC.64 UR4, c[0x0][0x5c0] ;  /* 0x0001700000047ab9 */ /* 0x000fce0000000a00 */
[----:B------:R-:W1:Y:S08]  /*22f0*/  LDC.64 R106, c[0x0][0x5b0] ;  /* 0x00016c00ff6a7b82 */ /* 0x000e700000000a00 */
[----:B------:R-:W2:Y:S01]  /*2300*/  LDC.64 R12, c[0x0][0x5a8] ;  /* 0x00016a00ff0c7b82 */ /* 0x000ea20000000a00 */
[-C--:B0-----:R-:W-:Y:S02]  /*2310*/  IMAD R6, R21, R14.reuse, RZ ;  /* 0x0000000e15067224 */ /* 0x081fe400078e02ff */
[----:B------:R-:W-:-:S04]  /*2320*/  IMAD.WIDE.U32 R102, R23, R14, R10 ;  /* 0x0000000e17667225 */ /* 0x000fc800078e000a */
[----:B------:R-:W-:Y:S02]  /*2330*/  IMAD R101, R23, R15, R6 ;  /* 0x0000000f17657224 */ /* 0x000fe400078e0206 */
[-C--:B-1----:R-:W-:Y:S02]  /*2340*/  IMAD R5, R109, R106.reuse, RZ ;  /* 0x0000006a6d057224 */ /* 0x082fe400078e02ff */
[----:B------:R-:W-:Y:S02]  /*2350*/  IMAD.IADD R105, R103, 0x1, R101 ;  /* 0x0000000167697824 */ /* 0x000fe400078e0265 */
[----:B------:R-:W-:Y:S02]  /*2360*/  IMAD.MOV.U32 R104, RZ, RZ, R102 ;  /* 0x000000ffff687224 */ /* 0x000fe400078e0066 */
[C---:B------:R-:W-:Y:S02]  /*2370*/  IMAD R111, R108.reuse, R107, R5 ;  /* 0x0000006b6c6f7224 */ /* 0x040fe400078e0205 */
[----:B------:R-:W-:-:S04]  /*2380*/  IMAD.WIDE.U32 R6, R108, R106, R104 ;  /* 0x0000006a6c067225 */ /* 0x000fc800078e0068 */
[----:B------:R-:W-:Y:S01]  /*2390*/  IMAD.IADD R5, R7, 0x1, R111 ;  /* 0x0000000107057824 */ /* 0x000fe200078e026f */
[----:B--2---:R-:W-:-:S04]  /*23a0*/  LEA R8, P1, R6, R12, 0x1 ;  /* 0x0000000c06087211 */ /* 0x004fc800078208ff */
[----:B------:R-:W-:-:S05]  /*23b0*/  LEA.HI.X R9, R6, R13, R5, 0x1, P1 ;  /* 0x0000000d06097211 */ /* 0x000fca00008f0c05 */
[----:B------:R0:W2:Y:S01]  /*23c0*/  @P0 LDG.E.LTC128B.U16 R5, desc[UR38][R8.64] ;  /* 0x0000002608050981 */ /* 0x0000a2000c1e1520 */
[----:B------:R-:W-:Y:S01]  /*23d0*/  LEA R20, P1, R110, UR4, 0x1 ;  /* 0x000000046e147c11 */ /* 0x000fe2000f8208ff */
[----:B------:R-:W-:Y:S01]  /*23e0*/  IMAD.WIDE.U32 R6, R108, R106, R10 ;  /* 0x0000006a6c067225 */ /* 0x000fe200078e000a */
[----:B------:R-:W-:Y:S01]  /*23f0*/  ISETP.GT.AND P3, PT, R4, 0x1, PT ;  /* 0x000000010400780c */ /* 0x000fe20003f64270 */
[----:B------:R-:W-:Y:S01]  /*2400*/  BSSY B1, `(.L_x_35) ;  /* 0x0000012000017945 */ /* 0x000fe20003800000 */
[----:B------:R-:W-:Y:S01]  /*2410*/  LEA.HI.X R21, R110, UR5, R113, 0x1, P1 ;  /* 0x000000056e157c11 */ /* 0x000fe200088f0c71 */
[----:B------:R-:W-:Y:S01]  /*2420*/  IMAD.IADD R7, R111, 0x1, R7 ;  /* 0x000000016f077824 */ /* 0x000fe200078e0207 */
[----:B------:R-:W-:Y:S01]  /*2430*/  ISETP.GT.AND P1, PT, R3, RZ, P3 ;  /* 0x000000ff0300720c */ /* 0x000fe20001f24270 */
[C---:B------:R-:W-:Y:S01]  /*2440*/  IMAD.SHL.U32 R112, R106.reuse, 0x8, RZ ;  /* 0x000000086a707824 */ /* 0x040fe200078e00ff */
[----:B------:R-:W-:Y:S01]  /*2450*/  P2R R119, PR, RZ, 0x8 ;  /* 0x00000008ff777803 */ /* 0x000fe20000000000 */
[----:B------:R-:W-:Y:S01]  /*2460*/  IMAD.WIDE.U32 R6, R23, R14, R6 ;  /* 0x0000000e17067225 */ /* 0x000fe200078e0006 */
[----:B------:R-:W-:-:S03]  /*2470*/  SHF.L.U64.HI R113, R106, 0x3, R107 ;  /* 0x000000036a717819 */ /* 0x000fc6000001026b */
[----:B------:R-:W-:Y:S01]  /*2480*/  IMAD.IADD R7, R101, 0x1, R7 ;  /* 0x0000000165077824 */ /* 0x000fe200078e0207 */
[----:B0-----:R-:W-:-:S04]  /*2490*/  LEA R8, P2, R6, R12, 0x1 ;  /* 0x0000000c06087211 */ /* 0x001fc800078408ff */
[----:B------:R-:W-:Y:S01]  /*24a0*/  LEA.HI.X R9, R6, R13, R7, 0x1, P2 ;  /* 0x0000000d06097211 */ /* 0x000fe200010f0c07 */
[----:B--2---:R-:W-:-:S05]  /*24b0*/  HADD2.F32 R15, -RZ, R5.H0_H0 ;  /* 0x20000005ff0f7230 */ /* 0x004fca0000004100 */
[----:B------:R-:W-:-:S04]  /*24c0*/  FMUL R15, R15, R90 ;  /* 0x0000005a0f0f7220 */ /* 0x000fc80000400000 */
[----:B------:R-:W-:-:S05]  /*24d0*/  FFMA R15, R56, R22, R15 ;  /* 0x00000016380f7223 */ /* 0x000fca000000000f */
[----:B------:R-:W-:-:S05]  /*24e0*/  F2FP.F16.F32.PACK_AB R15, RZ, R15 ;  /* 0x0000000fff0f723e */ /* 0x000fca00000000ff */
[----:B------:R0:W-:Y:S01]  /*24f0*/  @P0 STG.E.U16 desc[UR38][R20.64], R15 ;  /* 0x0000000f14000986 */ /* 0x0001e2000c101526 */
[----:B------:R-:W-:Y:S05]  /*2500*/  @!P1 BRA `(.L_x_36) ;  /* 0x0000000000049947 */ /* 0x000fea0003800000 */
[----:B------:R1:W5:Y:S02]  /*2510*/  LDG.E.LTC128B.U16 R5, desc[UR38][R8.64+0x2] ;  /* 0x0000022608057981 */ /* 0x000364000c1e1520 */
.L_x_36:
[----:B------:R-:W-:Y:S05]  /*2520*/  BSYNC B1 ;  /* 0x0000000000017941 */ /* 0x000fea0003800000 */
.L_x_35:
[----:B-----5:R-:W-:Y:S01]  /*2530*/  HADD2.F32 R7, -RZ, R5.H0_H0 ;  /* 0x20000005ff077230 */ /* 0x020fe20000004100 */
[----:B------:R-:W-:Y:S01]  /*2540*/  ISETP.GT.AND P0, PT, R3, 0x8, P5 ;  /* 0x000000080300780c */ /* 0x000fe20002f04270 */
[----:B------:R-:W-:Y:S01]  /*2550*/  IMAD.WIDE.U32 R116, R108, R106, R112 ;  /* 0x0000006a6c747225 */ /* 0x000fe200078e0070 */
[----:B------:R-:W-:-:S03]  /*2560*/  PRMT R118, R5, 0x7610, R118 ;  /* 0x0000761005767816 */ /* 0x000fc60000000076 */
[----:B------:R-:W-:Y:S01]  /*2570*/  FMUL R6, R7, R90 ;  /* 0x0000005a07067220 */ /* 0x000fe20000400000 */
[----:B------:R-:W-:Y:S01]  /*2580*/  IMAD.IADD R111, R111, 0x1, R117 ;  /* 0x000000016f6f7824 */ /* 0x000fe200078e0275 */
[----:B------:R-:W-:Y:S02]  /*2590*/  IADD3 R7, P2, R102, R116, RZ ;  /* 0x0000007466077210 */ /* 0x000fe40007f5e0ff */
[----:B------:R-:W-:-:S03]  /*25a0*/  FFMA R57, R57, R22, R6 ;  /* 0x0000001639397223 */ /* 0x000fc60000000006 */
[----:B------:R-:W-:Y:S01]  /*25b0*/  IMAD.X R56, R111, 0x1, R105, P2 ;  /* 0x000000016f387824 */ /* 0x000fe200010e0669 */
[C---:B------:R-:W-:Y:S02]  /*25c0*/  LEA R6, P2, R7.reuse, R12, 0x1 ;  /* 0x0000000c07067211 */ /* 0x040fe400078408ff */
[----:B------:R-:W-:Y:S02]  /*25d0*/  F2FP.F16.F32.PACK_AB R57, RZ, R57 ;  /* 0x00000039ff39723e */ /* 0x000fe400000000ff */
[----:B------:R-:W-:-:S03]  /*25e0*/  LEA.HI.X R7, R7, R13, R56, 0x1, P2 ;  /* 0x0000000d07077211 */ /* 0x000fc600010f0c38 */
[----:B------:R2:W-:Y:S04]  /*25f0*/  @P1 STG.E.U16 desc[UR38][R20.64+0x2], R57 ;  /* 0x0000023914001986 */ /* 0x0005e8000c101526 */
[----:B------:R-:W3:Y:S01]  /*2600*/  @P0 LDG.E.LTC128B.U16 R118, desc[UR38][R6.64] ;  /* 0x0000002606760981 */ /* 0x000ee2000c1e1520 */
[----:B------:R-:W-:Y:S01]  /*2610*/  IADD3 R116, P1, R10, R116, RZ ;  /* 0x000000740a747210 */ /* 0x000fe20007f3e0ff */
[----:B------:R-:W-:Y:S01]  /*2620*/  IMAD.SHL.U32 R121, R91, 0x2, RZ ;  /* 0x000000025b797824 */ /* 0x000fe200078e00ff */
[----:B------:R-:W-:Y:S03]  /*2630*/  BSSY B1, `(.L_x_37) ;  /* 0x0000011000017945 */ /* 0x000fe60003800000 */
[----:B------:R-:W-:Y:S01]  /*2640*/  IMAD.X R117, R11, 0x1, R111, P1 ;  /* 0x000000010b757824 */ /* 0x000fe200008e066f */
[----:B------:R-:W-:Y:S01]  /*2650*/  IADD3 R110, P2, R121, R20, RZ ;  /* 0x00000014796e7210 */ /* 0x000fe20007f5e0ff */
[----:B------:R-:W-:-:S04]  /*2660*/  IMAD.WIDE.U32 R116, R23, R14, R116 ;  /* 0x0000000e17747225 */ /* 0x000fc800078e0074 */
[----:B0-----:R-:W-:Y:S01]  /*2670*/  IMAD.IADD R15, R101, 0x1, R117 ;  /* 0x00000001650f7824 */ /* 0x001fe200078e0275 */
[----:B------:R-:W-:Y:S02]  /*2680*/  SHF.L.U64.HI R117, R91, 0x1, R94 ;  /* 0x000000015b757819 */ /* 0x000fe4000001025e */
[----:B------:R-:W-:-:S03]  /*2690*/  LEA R56, P1, R116, R12, 0x1 ;  /* 0x0000000c74387211 */ /* 0x000fc600078208ff */
[----:B------:R-:W-:Y:S01]  /*26a0*/  IMAD.X R111, R117, 0x1, R21, P2 ;  /* 0x00000001756f7824 */ /* 0x000fe200010e0615 */
[----:B--2---:R-:W-:Y:S02]  /*26b0*/  LEA.HI.X R57, R116, R13, R15, 0x1, P1 ;  /* 0x0000000d74397211 */ /* 0x004fe400008f0c0f */
[----:B------:R-:W-:Y:S01]  /*26c0*/  ISETP.GT.AND P1, PT, R3, 0x8, P3 ;  /* 0x000000080300780c */ /* 0x000fe20001f24270 */
[----:B---3--:R-:W-:-:S05]  /*26d0*/  HADD2.F32 R5, -RZ, R118.H0_H0 ;  /* 0x20000076ff057230 */ /* 0x008fca0000004100 */
[----:B------:R-:W-:-:S04]  /*26e0*/  FMUL R5, R5, R90 ;  /* 0x0000005a05057220 */ /* 0x000fc80000400000 */
[----:B------:R-:W-:-:S05]  /*26f0*/  FFMA R5, R58, R22, R5 ;  /* 0x000000163a057223 */ /* 0x000fca0000000005 */
[----:B------:R-:W-:-:S05]  /*2700*/  F2FP.F16.F32.PACK_AB R5, RZ, R5 ;  /* 0x00000005ff05723e */ /* 0x000fca00000000ff */
[----:B------:R0:W-:Y:S01]  /*2710*/  @P0 STG.E.U16 desc[UR38][R110.64], R5 ;  /* 0x000000056e000986 */ /* 0x0001e2000c101526 */
[----:B------:R-:W-:Y:S05]  /*2720*/  @!P1 BRA `(.L_x_38) ;  /* 0x0000000000049947 */ /* 0x000fea0003800000 */
[----:B------:R2:W5:Y:S02]  /*2730*/  LDG.E.LTC128B.U16 R118, desc[UR38][R56.64+0x2] ;  /* 0x0000022638767981 */ /* 0x000564000c1e1520 */
.L_x_38:
[----:B------:R-:W-:Y:S05]  /*2740*/  BSYNC B1 ;  /* 0x0000000000017941 */ /* 0x000fea0003800000 */
.L_x_37:
[----:B0----5:R-:W-:Y:S01]  /*2750*/  HADD2.F32 R5, -RZ, R118.H0_H0 ;  /* 0x20000076ff057230 */ /* 0x021fe20000004100 */
[----:B------:R-:W-:Y:S01]  /*2760*/  ISETP.GT.AND P3, PT, R4, 0x8, PT ;  /* 0x000000080400780c */ /* 0x000fe20003f64270 */
[C---:B------:R-:W-:Y:S01]  /*2770*/  IMAD.SHL.U32 R15, R92.reuse, 0x2, RZ ;  /* 0x000000025c0f7824 */ /* 0x040fe200078e00ff */
[----:B------:R-:W-:Y:S02]  /*2780*/  BSSY B1, `(.L_x_39) ;  /* 0x000000c000017945 */ /* 0x000fe40003800000 */
[----:B------:R-:W-:Y:S01]  /*2790*/  FMUL R58, R5, R90 ;  /* 0x0000005a053a7220 */ /* 0x000fe20000400000 */
[----:B------:R-:W-:Y:S02]  /*27a0*/  SHF.L.U64.HI R5, R92, 0x1, R93 ;  /* 0x000000015c057819 */ /* 0x000fe4000001025d */
[----:B------:R-:W-:Y:S01]  /*27b0*/  IADD3 R6, P0, P2, R15, R20, R121 ;  /* 0x000000140f067210 */ /* 0x000fe20007a1e079 */
[----:B------:R-:W-:Y:S01]  /*27c0*/  FFMA R58, R59, R22, R58 ;  /* 0x000000163b3a7223 */ /* 0x000fe2000000003a */
[----:B------:R-:W-:-:S02]  /*27d0*/  P2R R116, PR, RZ, 0x8 ;  /* 0x00000008ff747803 */ /* 0x000fc40000000000 */
[----:B------:R-:W-:Y:S02]  /*27e0*/  IADD3.X R7, R5, R21, R117, P0, P2 ;  /* 0x0000001505077210 */ /* 0x000fe400007e4475 */
[----:B------:R-:W-:Y:S02]  /*27f0*/  F2FP.F16.F32.PACK_AB R58, RZ, R58 ;  /* 0x0000003aff3a723e */ /* 0x000fe400000000ff */
[----:B------:R-:W-:-:S03]  /*2800*/  ISETP.GT.AND P0, PT, R3, RZ, P3 ;  /* 0x000000ff0300720c */ /* 0x000fc60001f04270 */
[----:B------:R0:W-:Y:S10]  /*2810*/  @P1 STG.E.U16 desc[UR38][R110.64+0x2], R58 ;  /* 0x0000023a6e001986 */ /* 0x0001f4000c101526 */
[----:B------:R-:W-:Y:S05]  /*2820*/  @!P0 BRA `(.L_x_40) ;  /* 0x0000000000048947 */ /* 0x000fea0003800000 */
[----:B------:R3:W5:Y:S02]  /*2830*/  LDG.E.LTC128B.U16 R118, desc[UR38][R8.64+0x10] ;  /* 0x0000102608767981 */ /* 0x000764000c1e1520 */
.L_x_40:
[----:B------:R-:W-:Y:S05]  /*2840*/  BSYNC B1 ;  /* 0x0000000000017941 */ /* 0x000fea0003800000 */
.L_x_39:
[----:B-----5:R-:W-:Y:S01]  /*2850*/  HADD2.F32 R59, -RZ, R118.H0_H0 ;  /* 0x20000076ff3b7230 */ /* 0x020fe20000004100 */
[----:B------:R-:W-:Y:S01]  /*2860*/  ISETP.GT.AND P1, PT, R4, 0x9, PT ;  /* 0x000000090400780c */ /* 0x000fe20003f24270 */
[----:B------:R-:W-:Y:S03]  /*2870*/  BSSY B1, `(.L_x_41) ;  /* 0x0000009000017945 */ /* 0x000fe60003800000 */
[----:B------:R-:W-:Y:S01]  /*2880*/  FMUL R59, R59, R90 ;  /* 0x0000005a3b3b7220 */ /* 0x000fe20000400000 */
[----:B------:R-:W-:-:S03]  /*2890*/  P2R R117, PR, RZ, 0x2 ;  /* 0x00000002ff757803 */ /* 0x000fc60000000000 */
[----:B------:R-:W-:-:S05]  /*28a0*/  FFMA R59, R60, R22, R59 ;  /* 0x000000163c3b7223 */ /* 0x000fca000000003b */
[----:B------:R-:W-:-:S05]  /*28b0*/  F2FP.F16.F32.PACK_AB R59, RZ, R59 ;  /* 0x0000003bff3b723e */ /* 0x000fca00000000ff */
[----:B------:R4:W-:Y:S01]  /*28c0*/  @P0 STG.E.U16 desc[UR38][R20.64+0x10], R59 ;  /* 0x0000103b14000986 */ /* 0x0009e2000c101526 */
[----:B------:R-:W-:-:S13]  /*28d0*/  ISETP.GT.AND P0, PT, R3, RZ, P1 ;  /* 0x000000ff0300720c */ /* 0x000fda0000f04270 */
[----:B----4-:R-:W-:Y:S05]  /*28e0*/  @!P0 BRA `(.L_x_42) ;  /* 0x0000000000048947 */ /* 0x010fea0003800000 */
[----:B------:R4:W5:Y:S02]  /*28f0*/  LDG.E.LTC128B.U16 R118, desc[UR38][R8.64+0x12] ;  /* 0x0000122608767981 */ /* 0x000964000c1e1520 */
.L_x_42:
[----:B------:R-:W-:Y:S05]  /*2900*/  BSYNC B1 ;  /* 0x0000000000017941 */ /* 0x000fea0003800000 */
.L_x_41:
[----:B-----5:R-:W-:Y:S01]  /*2910*/  HADD2.F32 R59, -RZ, R118.H0_H0 ;  /* 0x20000076ff3b7230 */ /* 0x020fe20000004100 */
[----:B------:R-:W-:Y:S04]  /*2920*/  BSSY B1, `(.L_x_43) ;  /* 0x0000008000017945 */ /* 0x000fe80003800000 */
[----:B0-----:R-:W-:-:S04]  /*2930*/  FMUL R58, R59, R90 ;  /* 0x0000005a3b3a7220 */ /* 0x001fc80000400000 */
[----:B------:R-:W-:-:S05]  /*2940*/  FFMA R58, R61, R22, R58 ;  /* 0x000000163d3a7223 */ /* 0x000fca000000003a */
[----:B------:R-:W-:-:S05]  /*2950*/  F2FP.F16.F32.PACK_AB R58, RZ, R58 ;  /* 0x0000003aff3a723e */ /* 0x000fca00000000ff */
[----:B------:R0:W-:Y:S01]  /*2960*/  @P0 STG.E.U16 desc[UR38][R20.64+0x12], R58 ;  /* 0x0000123a14000986 */ /* 0x0001e2000c101526 */
[----:B------:R-:W-:-:S13]  /*2970*/  ISETP.GT.AND P0, PT, R3, 0x8, P3 ;  /* 0x000000080300780c */ /* 0x000fda0001f04270 */
[----:B0-----:R-:W-:Y:S05]  /*2980*/  @!P0 BRA `(.L_x_44) ;  /* 0x0000000000048947 */ /* 0x001fea0003800000 */
[----:B------:R0:W5:Y:S02]  /*2990*/  LDG.E.LTC128B.U16 R118, desc[UR38][R56.64+0x10] ;  /* 0x0000102638767981 */ /* 0x000164000c1e1520 */
.L_x_44:
[----:B------:R-:W-:Y:S05]  /*29a0*/  BSYNC B1 ;  /* 0x0000000000017941 */ /* 0x000fea0003800000 */
.L_x_43:
[----:B-----5:R-:W-:Y:S01]  /*29b0*/  HADD2.F32 R59, -RZ, R118.H0_H0 ;  /* 0x20000076ff3b7230 */ /* 0x020fe20000004100 */
[----:B------:R-:W-:Y:S04]  /*29c0*/  BSSY B1, `(.L_x_45) ;  /* 0x000000a000017945 */ /* 0x000fe80003800000 */
[----:B------:R-:W-:-:S04]  /*29d0*/  FMUL R59, R59, R90 ;  /* 0x0000005a3b3b7220 */ /* 0x000fc80000400000 */
[----:B------:R-:W-:-:S05]  /*29e0*/  FFMA R59, R62, R22, R59 ;  /* 0x000000163e3b7223 */ /* 0x000fca000000003b */
[----:B------:R-:W-:-:S05]  /*29f0*/  F2FP.F16.F32.PACK_AB R59, RZ, R59 ;  /* 0x0000003bff3b723e */ /* 0x000fca00000000ff */
[----:B------:R0:W-:Y:S01]  /*2a00*/  @P0 STG.E.U16 desc[UR38][R110.64+0x10], R59 ;  /* 0x0000103b6e000986 */ /* 0x0001e2000c101526 */
[----:B------:R-:W-:-:S05]  /*2a10*/  IADD3 R121, P0, R108, 0x80, RZ ;  /* 0x000000806c797810 */ /* 0x000fca0007f1e0ff */
[----:B------:R-:W-:Y:S01]  /*2a20*/  IMAD.X R109, RZ, RZ, R109, P0 ;  /* 0x000000ffff6d7224 */ /* 0x000fe200000e066d */
[----:B------:R-:W-:-:S13]  /*2a30*/  ISETP.GT.AND P0, PT, R3, 0x8, P1 ;  /* 0x000000080300780c */ /* 0x000fda0000f04270 */
[----:B0-----:R-:W-:Y:S05]  /*2a40*/  @!P0 BRA `(.L_x_46) ;  /* 0x0000000000048947 */ /* 0x001fea0003800000 */
[----:B------:R0:W5:Y:S02]  /*2a50*/  LDG.E.LTC128B.U16 R118, desc[UR38][R56.64+0x12] ;  /* 0x0000122638767981 */ /* 0x000164000c1e1520 */
.L_x_46:
[----:B------:R-:W-:Y:S05]  /*2a60*/  BSYNC B1 ;  /* 0x0000000000017941 */ /* 0x000fea0003800000 */
.L_x_45:
[----:B-----5:R-:W-:Y:S01]  /*2a70*/  HADD2.F32 R59, -RZ, R118.H0_H0 ;  /* 0x20000076ff3b7230 */ /* 0x020fe20000004100 */
[----:B------:R-:W-:Y:S01]  /*2a80*/  ISETP.GT.AND P2, PT, R4, 0x10, PT ;  /* 0x000000100400780c */ /* 0x000fe20003f44270 */
[----:B------:R-:W-:Y:S01]  /*2a90*/  IMAD R60, R109, R106, RZ ;  /* 0x0000006a6d3c7224 */ /* 0x000fe200078e02ff */
[----:B------:R-:W-:Y:S02]  /*2aa0*/  BSSY B1, `(.L_x_47) ;  /* 0x0000021000017945 */ /* 0x000fe40003800000 */
[----:B------:R-:W-:Y:S01]  /*2ab0*/  FMUL R58, R59, R90 ;  /* 0x0000005a3b3a7220 */ /* 0x000fe20000400000 */
[C---:B------:R-:W-:Y:S02]  /*2ac0*/  IMAD R103, R121.reuse, R107, R60 ;  /* 0x0000006b79677224 */ /* 0x040fe400078e023c */
[----:B------:R-:W-:-:S04]  /*2ad0*/  IMAD.WIDE.U32 R60, R121, R106, R10 ;  /* 0x0000006a793c7225 */ /* 0x000fc800078e000a */
[----:B------:R-:W-:Y:S01]  /*2ae0*/  FFMA R58, R63, R22, R58 ;  /* 0x000000163f3a7223 */ /* 0x000fe2000000003a */
[----:B------:R-:W-:-:S04]  /*2af0*/  IMAD.IADD R61, R103, 0x1, R61 ;  /* 0x00000001673d7824 */ /* 0x000fc800078e023d */
[----:B------:R-:W-:-:S04]  /*2b00*/  F2FP.F16.F32.PACK_AB R58, RZ, R58 ;  /* 0x0000003aff3a723e */ /* 0x000fc800000000ff */
[----:B------:R-:W-:Y:S01]  /*2b10*/  PRMT R63, R58, 0x7610, R63 ;  /* 0x000076103a3f7816 */ /* 0x000fe2000000003f */
[----:B------:R-:W-:-:S04]  /*2b20*/  IMAD.WIDE.U32 R58, R121, R106, R104 ;  /* 0x0000006a793a7225 */ /* 0x000fc800078e0068 */
[----:B------:R1:W-:Y:S01]  /*2b30*/  @P0 STG.E.U16 desc[UR38][R110.64+0x12], R63 ;  /* 0x0000123f6e000986 */ /* 0x0003e2000c101526 */
[----:B------:R-:W-:Y:S02]  /*2b40*/  IMAD.IADD R59, R59, 0x1, R103 ;  /* 0x000000013b3b7824 */ /* 0x000fe400078e0267 */
[----:B------:R-:W-:-:S04]  /*2b50*/  IMAD.WIDE.U32 R106, R121, R106, R112 ;  /* 0x0000006a796a7225 */ /* 0x000fc800078e0070 */
[----:B------:R-:W-:Y:S02]  /*2b60*/  IMAD.IADD R103, R103, 0x1, R107 ;  /* 0x0000000167677824 */ /* 0x000fe400078e026b */
[----:B-1----:R-:W-:Y:S01]  /*2b70*/  IMAD.WIDE.U32 R62, R23, R14, R60 ;  /* 0x0000000e173e7225 */ /* 0x002fe200078e003c */
[----:B------:R-:W-:-:S04]  /*2b80*/  LEA R60, P0, R58, R12, 0x1 ;  /* 0x0000000c3a3c7211 */ /* 0x000fc800078008ff */
[----:B------:R-:W-:Y:S01]  /*2b90*/  LEA.HI.X R61, R58, R13, R59, 0x1, P0 ;  /* 0x0000000d3a3d7211 */ /* 0x000fe200000f0c3b */
[----:B------:R-:W-:Y:S01]  /*2ba0*/  IMAD.IADD R59, R101, 0x1, R63 ;  /* 0x00000001653b7824 */ /* 0x000fe200078e023f */
[----:B------:R-:W-:-:S04]  /*2bb0*/  LEA R58, P0, R62, R12, 0x1 ;  /* 0x0000000c3e3a7211 */ /* 0x000fc800078008ff */
[----:B------:R-:W-:Y:S02]  /*2bc0*/  LEA.HI.X R59, R62, R13, R59, 0x1, P0 ;  /* 0x0000000d3e3b7211 */ /* 0x000fe400000f0c3b */
[----:B------:R-:W-:-:S05]  /*2bd0*/  IADD3 R102, P0, R102, R106, RZ ;  /* 0x0000006a66667210 */ /* 0x000fca0007f1e0ff */
[----:B------:R-:W-:Y:S01]  /*2be0*/  IMAD.X R104, R103, 0x1, R105, P0 ;  /* 0x0000000167687824 */ /* 0x000fe200000e0669 */
[----:B------:R-:W-:-:S05]  /*2bf0*/  IADD3 R62, P0, R10, R106, RZ ;  /* 0x0000006a0a3e7210 */ /* 0x000fca0007f1e0ff */
[----:B------:R-:W-:Y:S01]  /*2c00*/  IMAD.X R63, R11, 0x1, R103, P0 ;  /* 0x000000010b3f7824 */ /* 0x000fe200000e0667 */
[----:B------:R-:W-:Y:S01]  /*2c10*/  LEA R10, P0, R102, R12, 0x1 ;  /* 0x0000000c660a7211 */ /* 0x000fe200078008ff */
[----:B------:R-:W-:-:S03]  /*2c20*/  IMAD.WIDE.U32 R62, R23, R14, R62 ;  /* 0x0000000e173e7225 */ /* 0x000fc600078e003e */
[----:B------:R-:W-:Y:S01]  /*2c30*/  LEA.HI.X R11, R102, R13, R104, 0x1, P0 ;  /* 0x0000000d660b7211 */ /* 0x000fe200000f0c68 */
[----:B------:R-:W-:Y:S01]  /*2c40*/  IMAD.IADD R101, R101, 0x1, R63 ;  /* 0x0000000165657824 */ /* 0x000fe200078e023f */
[----:B------:R-:W-:-:S04]  /*2c50*/  LEA R12, P0, R62, R12, 0x1 ;  /* 0x0000000c3e0c7211 */ /* 0x000fc800078008ff */
[----:B------:R-:W-:Y:S02]  /*2c60*/  LEA.HI.X R13, R62, R13, R101, 0x1, P0 ;  /* 0x0000000d3e0d7211 */ /* 0x000fe400000f0c65 */
[----:B------:R-:W-:Y:S02]  /*2c70*/  ISETP.GT.AND P0, PT, R3, RZ, P2 ;  /* 0x000000ff0300720c */ /* 0x000fe40001704270 */
[----:B------:R-:W-:-:S11]  /*2c80*/  P2R R101, PR, RZ, 0x4 ;  /* 0x00000004ff657803 */ /* 0x000fd60000000000 */
[----:B------:R-:W-:Y:S05]  /*2c90*/  @!P0 BRA `(.L_x_48) ;  /* 0x0000000000048947 */ /* 0x000fea0003800000 */
[----:B------:R1:W5:Y:S02]  /*2ca0*/  LDG.E.LTC128B.U16 R118, desc[UR38][R8.64+0x20] ;  /* 0x0000202608767981 */ /* 0x000364000c1e1520 */
.L_x_48:
[----:B------:R-:W-:Y:S05]  /*2cb0*/  BSYNC B1 ;  /* 0x0000000000017941 */ /* 0x000fea0003800000 */
.L_x_47:
        /* <DEDUP_REMOVED lines=9> */
[----:B0-----:R-:W-:Y:S05]  /*2d50*/  @!P0 BRA `(.L_x_50) ;  /* 0x0000000000048947 */ /* 0x001fea0003800000 */
[----:B------:R0:W5:Y:S02]  /*2d60*/  LDG.E.LTC128B.U16 R118, desc[UR38][R8.64+0x22] ;  /* 0x0000222608767981 */ /* 0x000164000c1e1520 */
.L_x_50:
[----:B------:R-:W-:Y:S05]  /*2d70*/  BSYNC B1 ;  /* 0x0000000000017941 */ /* 0x000fea0003800000 */
.L_x_49:
[----:B-----5:R-:W-:Y:S01]  /*2d80*/  HADD2.F32 R23, -RZ, R118.H0_H0 ;  /* 0x20000076ff177230 */ /* 0x020fe20000004100 */
[----:B------:R-:W-:Y:S04]  /*2d90*/  BSSY B1, `(.L_x_51) ;  /* 0x0000008000017945 */ /* 0x000fe80003800000 */
[----:B------:R-:W-:-:S04]  /*2da0*/  FMUL R14, R23, R90 ;  /* 0x0000005a170e7220 */ /* 0x000fc80000400000 */
[----:B------:R-:W-:-:S05]  /*2db0*/  FFMA R14, R65, R22, R14 ;  /* 0x00000016410e7223 */ /* 0x000fca000000000e */
[----:B------:R-:W-:-:S05]  /*2dc0*/  F2FP.F16.F32.PACK_AB R14, RZ, R14 ;  /* 0x0000000eff0e723e */ /* 0x000fca00000000ff */
[----:B------:R0:W-:Y:S01]  /*2dd0*/  @P0 STG.E.U16 desc[UR38][R20.64+0x22], R14 ;  /* 0x0000220e14000986 */ /* 0x0001e2000c101526 */
[----:B------:R-:W-:-:S13]  /*2de0*/  ISETP.GT.AND P0, PT, R3, 0x8, P2 ;  /* 0x000000080300780c */ /* 0x000fda0001704270 */
[----:B0-----:R-:W-:Y:S05]  /*2df0*/  @!P0 BRA `(.L_x_52) ;  /* 0x0000000000048947 */ /* 0x001fea0003800000 */
[----:B------:R0:W5:Y:S02]  /*2e00*/  LDG.E.LTC128B.U16 R118, desc[UR38][R56.64+0x20] ;  /* 0x0000202638767981 */ /* 0x000164000c1e1520 */
.L_x_52:
[----:B------:R-:W-:Y:S05]  /*2e10*/  BSYNC B1 ;  /* 0x0000000000017941 */ /* 0x000fea0003800000 */
.L_x_51:
        /* <DEDUP_REMOVED lines=9> */
.L_x_54:
[----:B------:R-:W-:Y:S05]  /*2eb0*/  BSYNC B1 ;  /* 0x0000000000017941 */ /* 0x000fea0003800000 */
.L_x_53:
        /* <DEDUP_REMOVED lines=11> */
.L_x_56:
[----:B------:R-:W-:Y:S05]  /*2f70*/  BSYNC B1 ;  /* 0x0000000000017941 */ /* 0x000fea0003800000 */
.L_x_55:
        /* <DEDUP_REMOVED lines=11> */
.L_x_58:
[----:B------:R-:W-:Y:S05]  /*3030*/  BSYNC B1 ;  /* 0x0000000000017941 */ /* 0x000fea0003800000 */
.L_x_57:
        /* <DEDUP_REMOVED lines=9> */
.L_x_60:
[----:B------:R-:W-:Y:S05]  /*30d0*/  BSYNC B1 ;  /* 0x0000000000017941 */ /* 0x000fea0003800000 */
.L_x_59:
        /* <DEDUP_REMOVED lines=9> */
.L_x_62:
[----:B------:R-:W-:Y:S05]  /*3170*/  BSYNC B1 ;  /* 0x0000000000017941 */ /* 0x000fea0003800000 */
.L_x_61:
        /* <DEDUP_REMOVED lines=11> */
.L_x_64:
[----:B------:R-:W-:Y:S05]  /*3230*/  BSYNC B1 ;  /* 0x0000000000017941 */ /* 0x000fea0003800000 */
.L_x_63:
        /* <DEDUP_REMOVED lines=11> */
.L_x_66:
[----:B------:R-:W-:Y:S05]  /*32f0*/  BSYNC B1 ;  /* 0x0000000000017941 */ /* 0x000fea0003800000 */
.L_x_65:
        /* <DEDUP_REMOVED lines=9> */
.L_x_68:
[----:B------:R-:W-:Y:S05]  /*3390*/  BSYNC B1 ;  /* 0x0000000000017941 */ /* 0x000fea0003800000 */
.L_x_67:
        /* <DEDUP_REMOVED lines=9> */
.L_x_70:
[----:B------:R-:W-:Y:S05]  /*3430*/  BSYNC B1 ;  /* 0x0000000000017941 */ /* 0x000fea0003800000 */
.L_x_69:
        /* <DEDUP_REMOVED lines=11> */
.L_x_72:
[----:B------:R-:W-:Y:S05]  /*34f0*/  BSYNC B1 ;  /* 0x0000000000017941 */ /* 0x000fea0003800000 */
.L_x_71:
        /* <DEDUP_REMOVED lines=11> */
.L_x_74:
[----:B------:R-:W-:Y:S05]  /*35b0*/  BSYNC B1 ;  /* 0x0000000000017941 */ /* 0x000fea0003800000 */
.L_x_73:
        /* <DEDUP_REMOVED lines=9> */
.L_x_76:
[----:B------:R-:W-:Y:S05]  /*3650*/  BSYNC B1 ;  /* 0x0000000000017941 */ /* 0x000fea0003800000 */
.L_x_75:
        /* <DEDUP_REMOVED lines=9> */
.L_x_78:
[----:B------:R-:W-:Y:S05]  /*36f0*/  BSYNC B1 ;  /* 0x0000000000017941 */ /* 0x000fea0003800000 */
.L_x_77:
[----:B-----5:R-:W-:Y:S01]  /*3700*/  HADD2.F32 R23, -RZ, R118.H0_H0 ;  /* 0x20000076ff177230 */ /* 0x020fe20000004100 */
[----:B------:R-:W-:Y:S01]  /*3710*/  ISETP.GT.AND P6, PT, R4, 0x30, PT ;  /* 0x000000300400780c */ /* 0x000fe20003fc4270 */
[----:B------:R-:W-:Y:S03]  /*3720*/  BSSY B1, `(.L_x_79) ;  /* 0x0000008000017945 */ /* 0x000fe60003800000 */
[----:B------:R-:W-:-:S04]  /*3730*/  FMUL R14, R23, R90 ;  /* 0x0000005a170e7220 */ /* 0x000fc80000400000 */
[----:B------:R-:W-:-:S05]  /*3740*/  FFMA R14, R79, R22, R14 ;  /* 0x000000164f0e7223 */ /* 0x000fca000000000e */
[----:B------:R-:W-:-:S05]  /*3750*/  F2FP.F16.F32.PACK_AB R14, RZ, R14 ;  /* 0x0000000eff0e723e */ /* 0x000fca00000000ff */
[----:B------:R0:W-:Y:S01]  /*3760*/  @P0 STG.E.U16 desc[UR38][R110.64+0x52], R14 ;  /* 0x0000520e6e000986 */ /* 0x0001e2000c101526 */
[----:B------:R-:W-:-:S13]  /*3770*/  ISETP.GT.AND P0, PT, R3, RZ, P6 ;  /* 0x000000ff0300720c */ /* 0x000fda0003704270 */
[----:B0-----:R-:W-:Y:S05]  /*3780*/  @!P0 BRA `(.L_x_80) ;  /* 0x0000000000048947 */ /* 0x001fea0003800000 */
[----:B------:R0:W5:Y:S02]  /*3790*/  LDG.E.LTC128B.U16 R118, desc[UR38][R8.64+0x60] ;  /* 0x0000602608767981 */ /* 0x000164000c1e1520 */
.L_x_80:
[----:B------:R-:W-:Y:S05]  /*37a0*/  BSYNC B1 ;  /* 0x0000000000017941 */ /* 0x000fea0003800000 */
.L_x_79:
        /* <DEDUP_REMOVED lines=10> */
.L_x_82:
[----:B------:R-:W-:Y:S05]  /*3850*/  BSYNC B1 ;  /* 0x0000000000017941 */ /* 0x000fea0003800000 */
.L_x_81:
        /* <DEDUP_REMOVED lines=9> */
.L_x_84:
[----:B------:R-:W-:Y:S05]  /*38f0*/  BSYNC B1 ;  /* 0x0000000000017941 */ /* 0x000fea0003800000 */
.L_x_83:
        /* <DEDUP_REMOVED lines=9> */
.L_x_86:
[----:B------:R-:W-:Y:S05]  /*3990*/  BSYNC B1 ;  /* 0x0000000000017941 */ /* 0x000fea0003800000 */
.L_x_85:
        /* <DEDUP_REMOVED lines=10> */
.L_x_88:
[----:B------:R-:W-:Y:S05]  /*3a40*/  BSYNC B1 ;  /* 0x0000000000017941 */ /* 0x000fea0003800000 */
.L_x_87:
[----:B-----5:R-:W-:Y:S01]  /*3a50*/  HADD2.F32 R23, -RZ, R118.H0_H0 ;  /* 0x20000076ff177230 */ /* 0x020fe20000004100 */
[----:B------:R-:W-:Y:S04]  /*3a60*/  BSSY B1, `(.L_x_89) ;  /* 0x000000f000017945 */ /* 0x000fe80003800000 */
[----:B------:R-:W-:-:S04]  /*3a70*/  FMUL R23, R23, R90 ;  /* 0x0000005a17177220 */ /* 0x000fc80000400000 */
[----:B------:R-:W-:-:S05]  /*3a80*/  FFMA R23, R84, R22, R23 ;  /* 0x0000001654177223 */ /* 0x000fca0000000017 */
[----:B------:R-:W-:-:S05]  /*3a90*/  F2FP.F16.F32.PACK_AB R23, RZ, R23 ;  /* 0x00000017ff17723e */ /* 0x000fca00000000ff */
[----:B------:R0:W-:Y:S01]  /*3aa0*/  @P0 STG.E.U16 desc[UR38][R20.64+0x70], R23 ;  /* 0x0000701714000986 */ /* 0x0001e2000c101526 */
[----:B------:R-:W-:-:S05]  /*3ab0*/  IADD3 R62, P0, R15, R110, RZ ;  /* 0x0000006e0f3e7210 */ /* 0x000fca0007f1e0ff */
[----:B------:R-:W-:Y:S01]  /*3ac0*/  IMAD.X R63, R5, 0x1, R111, P0 ;  /* 0x00000001053f7824 */ /* 0x000fe200000e066f */
[----:B------:R-:W-:-:S05]  /*3ad0*/  IADD3 R64, P0, R15, R110, RZ ;  /* 0x0000006e0f407210 */ /* 0x000fca0007f1e0ff */
[----:B------:R-:W-:Y:S01]  /*3ae0*/  IMAD.X R65, R5, 0x1, R111, P0 ;  /* 0x0000000105417824 */ /* 0x000fe200000e066f */
[----:B------:R-:W-:-:S05]  /*3af0*/  IADD3 R14, P0, R15, R20, RZ ;  /* 0x000000140f0e7210 */ /* 0x000fca0007f1e0ff */
[----:B------:R-:W-:Y:S01]  /*3b00*/  IMAD.X R15, R5, 0x1, R21, P0 ;  /* 0x00000001050f7824 */ /* 0x000fe200000e0615 */
[----:B------:R-:W-:-:S04]  /*3b10*/  ISETP.GT.AND P0, PT, R4, 0x39, PT ;  /* 0x000000390400780c */ /* 0x000fc80003f04270 */
[----:B------:R-:W-:-:S13]  /*3b20*/  ISETP.GT.AND P3, PT, R3, RZ, P0 ;  /* 0x000000ff0300720c */ /* 0x000fda0000764270 */
[----:B0-----:R-:W-:Y:S05]  /*3b30*/  @!P3 BRA `(.L_x_90) ;  /* 0x000000000004b947 */ /* 0x001fea0003800000 */
[----:B------:R0:W5:Y:S02]  /*3b40*/  LDG.E.LTC128B.U16 R118, desc[UR38][R8.64+0x72] ;  /* 0x0000722608767981 */ /* 0x000164000c1e1520 */
.L_x_90:
[----:B------:R-:W-:Y:S05]  /*3b50*/  BSYNC B1 ;  /* 0x0000000000017941 */ /* 0x000fea0003800000 */
.L_x_89:
        /* <DEDUP_REMOVED lines=9> */
.L_x_92:
[----:B------:R-:W-:Y:S05]  /*3bf0*/  BSYNC B1 ;  /* 0x0000000000017941 */ /* 0x000fea0003800000 */
.L_x_91:
        /* <DEDUP_REMOVED lines=9> */
.L_x_94:
[----:B------:R-:W-:Y:S05]  /*3c90*/  BSYNC B1 ;  /* 0x0000000000017941 */ /* 0x000fea0003800000 */
.L_x_93:
[----:B-----5:R-:W-:-:S05]  /*3ca0*/  HADD2.F32 R5, -RZ, R118.H0_H0 ;  /* 0x20000076ff057230 */ /* 0x020fca0000004100 */
[----:B------:R-:W-:-:S04]  /*3cb0*/  FMUL R4, R5, R90 ;  /* 0x0000005a05047220 */ /* 0x000fc80000400000 */
[----:B------:R-:W-:-:S05]  /*3cc0*/  FFMA R4, R87, R22, R4 ;  /* 0x0000001657047223 */ /* 0x000fca0000000004 */
[----:B------:R-:W-:-:S05]  /*3cd0*/  F2FP.F16.F32.PACK_AB R4, RZ, R4 ;  /* 0x00000004ff04723e */ /* 0x000fca00000000ff */
[----:B------:R0:W-:Y:S01]  /*3ce0*/  @P3 STG.E.U16 desc[UR38][R110.64+0x72], R4 ;  /* 0x000072046e003986 */ /* 0x0001e2000c101526 */
[----:B------:R-:W-:-:S13]  /*3cf0*/  ISETP.GT.AND P3, PT, R3, 0x80, P5 ;  /* 0x000000800300780c */ /* 0x000fda0002f64270 */
[----:B------:R-:W2:Y:S01]  /*3d00*/  @P3 LDG.E.LTC128B.U16 R118, desc[UR38][R60.64] ;  /* 0x000000263c763981 */ /* 0x000ea2000c1e1520 */
[----:B------:R-:W-:Y:S01]  /*3d10*/  BSSY B1, `(.L_x_95) ;  /* 0x000000a000017945 */ /* 0x000fe20003800000 */
[----:B--2---:R-:W-:-:S05]  /*3d20*/  HADD2.F32 R5, -RZ, R118.H0_H0 ;  /* 0x20000076ff057230 */ /* 0x004fca0000004100 */
[----:B------:R-:W-:-:S04]  /*3d30*/  FMUL R5, R5, R90 ;  /* 0x0000005a05057220 */ /* 0x000fc80000400000 */
[----:B------:R-:W-:-:S05]  /*3d40*/  FFMA R5, R24, R22, R5 ;  /* 0x0000001618057223 */ /* 0x000fca0000000005 */
[----:B------:R-:W-:-:S05]  /*3d50*/  F2FP.F16.F32.PACK_AB R5, RZ, R5 ;  /* 0x00000005ff05723e */ /* 0x000fca00000000ff */
[----:B------:R0:W-:Y:S01]  /*3d60*/  @P3 STG.E.U16 desc[UR38][R14.64], R5 ;  /* 0x000000050e003986 */ /* 0x0001e2000c101526 */
[----:B------:R-:W-:-:S04]  /*3d70*/  ISETP.NE.AND P3, PT, R119, RZ, PT ;  /* 0x000000ff7700720c */ /* 0x000fc80003f65270 */
[----:B------:R-:W-:-:S13]  /*3d80*/  ISETP.GT.AND P3, PT, R3, 0x80, P3 ;  /* 0x000000800300780c */ /* 0x000fda0001f64270 */
[----:B0-----:R-:W-:Y:S05]  /*3d90*/  @!P3 BRA `(.L_x_96) ;  /* 0x000000000004b947 */ /* 0x001fea0003800000 */
[----:B------:R0:W5:Y:S02]  /*3da0*/  LDG.E.LTC128B.U16 R118, desc[UR38][R58.64+0x2] ;  /* 0x000002263a767981 */ /* 0x000164000c1e1520 */
.L_x_96:
[----:B------:R-:W-:Y:S05]  /*3db0*/  BSYNC B1 ;  /* 0x0000000000017941 */ /* 0x000fea0003800000 */
.L_x_95:
[----:B-----5:R-:W-:Y:S01]  /*3dc0*/  HADD2.F32 R5, -RZ, R118.H0_H0 ;  /* 0x20000076ff057230 */ /* 0x020fe20000004100 */
[----:B------:R-:W-:Y:S01]  /*3dd0*/  ISETP.GT.AND P5, PT, R3, 0x88, P5 ;  /* 0x000000880300780c */ /* 0x000fe20002fa4270 */
[----:B------:R-:W-:Y:S03]  /*3de0*/  BSSY B1, `(.L_x_97) ;  /* 0x000000a000017945 */ /* 0x000fe60003800000 */
[----:B------:R-:W-:Y:S01]  /*3df0*/  FMUL R4, R5, R90 ;  /* 0x0000005a05047220 */ /* 0x000fe20000400000 */
[----:B------:R-:W-:-:S03]  /*3e00*/  @P3 IMAD.MOV.U32 R5, RZ, RZ, R15 ;  /* 0x000000ffff053224 */ /* 0x000fc600078e000f */
[----:B------:R-:W-:-:S05]  /*3e10*/  FFMA R4, R25, R22, R4 ;  /* 0x0000001619047223 */ /* 0x000fca0000000004 */
[----:B------:R-:W-:-:S04]  /*3e20*/  F2FP.F16.F32.PACK_AB R4, RZ, R4 ;  /* 0x00000004ff04723e */ /* 0x000fc800000000ff */
[----:B-1-34-:R-:W-:Y:S01]  /*3e30*/  PRMT R8, R4, 0x7610, R8 ;  /* 0x0000761004087816 */ /* 0x01afe20000000008 */
[----:B------:R-:W-:-:S05]  /*3e40*/  @P3 IMAD.MOV.U32 R4, RZ, RZ, R14 ;  /* 0x000000ffff043224 */ /* 0x000fca00078e000e */
[----:B------:R1:W-:Y:S01]  /*3e50*/  @P3 STG.E.U16 desc[UR38][R4.64+0x2], R8 ;  /* 0x0000020804003986 */ /* 0x0003e2000c101526 */
[----:B------:R-:W-:Y:S05]  /*3e60*/  @!P5 BRA `(.L_x_98) ;  /* 0x000000000004d947 */ /* 0x000fea0003800000 */
[----:B------:R2:W5:Y:S02]  /*3e70*/  LDG.E.LTC128B.U16 R118, desc[UR38][R10.64] ;  /* 0x000000260a767981 */ /* 0x000564000c1e1520 */
.L_x_98:
[----:B------:R-:W-:Y:S05]  /*3e80*/  BSYNC B1 ;  /* 0x0000000000017941 */ /* 0x000fea0003800000 */
.L_x_97:
[----:B-1---5:R-:W-:Y:S01]  /*3e90*/  HADD2.F32 R5, -RZ, R118.H0_H0 ;  /* 0x20000076ff057230 */ /* 0x022fe20000004100 */
[----:B------:R-:W-:Y:S01]  /*3ea0*/  ISETP.NE.AND P3, PT, R119, RZ, PT ;  /* 0x000000ff7700720c */ /* 0x000fe20003f65270 */
[----:B------:R-:W-:Y:S03]  /*3eb0*/  BSSY B1, `(.L_x_99) ;  /* 0x0000008000017945 */ /* 0x000fe60003800000 */
[----:B------:R-:W-:Y:S01]  /*3ec0*/  FMUL R5, R5, R90 ;  /* 0x0000005a05057220 */ /* 0x000fe20000400000 */
[----:B------:R-:W-:-:S03]  /*3ed0*/  ISETP.GT.AND P3, PT, R3, 0x88, P3 ;  /* 0x000000880300780c */ /* 0x000fc60001f64270 */
[----:B------:R-:W-:-:S05]  /*3ee0*/  FFMA R5, R26, R22, R5 ;  /* 0x000000161a057223 */ /* 0x000fca0000000005 */
[----:B------:R-:W-:-:S05]  /*3ef0*/  F2FP.F16.F32.PACK_AB R5, RZ, R5 ;  /* 0x00000005ff05723e */ /* 0x000fca00000000ff */
[----:B------:R1:W-:Y:S01]  /*3f00*/  @P5 STG.E.U16 desc[UR38][R62.64], R5 ;  /* 0x000000053e005986 */ /* 0x0003e2000c101526 */
[----:B------:R-:W-:Y:S05]  /*3f10*/  @!P3 BRA `(.L_x_100) ;  /* 0x000000000004b947 */ /* 0x000fea0003800000 */
[----:B------:R3:W5:Y:S02]  /*3f20*/  LDG.E.LTC128B.U16 R118, desc[UR38][R12.64+0x2] ;  /* 0x000002260c767981 */ /* 0x000764000c1e1520 */
.L_x_100:
[----:B------:R-:W-:Y:S05]  /*3f30*/  BSYNC B1 ;  /* 0x0000000000017941 */ /* 0x000fea0003800000 */
.L_x_99:
[----:B-1---5:R-:W-:Y:S01]  /*3f40*/  HADD2.F32 R5, -RZ, R118.H0_H0 ;  /* 0x20000076ff057230 */ /* 0x022fe20000004100 */
[----:B------:R-:W-:Y:S01]  /*3f50*/  ISETP.NE.AND P5, PT, R116, RZ, PT ;  /* 0x000000ff7400720c */ /* 0x000fe20003fa5270 */
[----:B------:R-:W-:Y:S03]  /*3f60*/  BSSY B1, `(.L_x_101) ;  /* 0x0000008000017945 */ /* 0x000fe60003800000 */
[----:B------:R-:W-:-:S04]  /*3f70*/  FMUL R4, R5, R90 ;  /* 0x0000005a05047220 */ /* 0x000fc80000400000 */
[----:B------:R-:W-:-:S05]  /*3f80*/  FFMA R4, R27, R22, R4 ;  /* 0x000000161b047223 */ /* 0x000fca0000000004 */
[----:B------:R-:W-:-:S05]  /*3f90*/  F2FP.F16.F32.PACK_AB R4, RZ, R4 ;  /* 0x00000004ff04723e */ /* 0x000fca00000000ff */
[----:B------:R1:W-:Y:S01]  /*3fa0*/  @P3 STG.E.U16 desc[UR38][R64.64+0x2], R4 ;  /* 0x0000020440003986 */ /* 0x0003e2000c101526 */
[----:B------:R-:W-:-:S13]  /*3fb0*/  ISETP.GT.AND P3, PT, R3, 0x80, P5 ;  /* 0x000000800300780c */ /* 0x000fda0002f64270 */
[----:B-1----:R-:W-:Y:S05]  /*3fc0*/  @!P3 BRA `(.L_x_102) ;  /* 0x000000000004b947 */ /* 0x002fea0003800000 */
[----:B------:R1:W5:Y:S02]  /*3fd0*/  LDG.E.LTC128B.U16 R118, desc[UR38][R58.64+0x10] ;  /* 0x000010263a767981 */ /* 0x000364000c1e1520 */
.L_x_102:
[----:B------:R-:W-:Y:S05]  /*3fe0*/  BSYNC B1 ;  /* 0x0000000000017941 */ /* 0x000fea0003800000 */
.L_x_101:
[----:B-----5:R-:W-:Y:S01]  /*3ff0*/  HADD2.F32 R5, -RZ, R118.H0_H0 ;  /* 0x20000076ff057230 */ /* 0x020fe20000004100 */
[----:B------:R-:W-:Y:S01]  /*4000*/  ISETP.NE.AND P5, PT, R117, RZ, PT ;  /* 0x000000ff7500720c */ /* 0x000fe20003fa5270 */
[----:B------:R-:W-:Y:S01]  /*4010*/  @P3 IMAD.MOV.U32 R4, RZ, RZ, R14 ;  /* 0x000000ffff043224 */ /* 0x000fe200078e000e */
[----:B------:R-:W-:Y:S02]  /*4020*/  BSSY B1, `(.L_x_103) ;  /* 0x000000a000017945 */ /* 0x000fe40003800000 */
[----:B------:R-:W-:-:S04]  /*4030*/  FMUL R5, R5, R90 ;  /* 0x0000005a05057220 */ /* 0x000fc80000400000 */
[----:B------:R-:W-:-:S05]  /*4040*/  FFMA R5, R28, R22, R5 ;  /* 0x000000161c057223 */ /* 0x000fca0000000005 */
[----:B------:R-:W-:-:S04]  /*4050*/  F2FP.F16.F32.PACK_AB R5, RZ, R5 ;  /* 0x00000005ff05723e */ /* 0x000fc800000000ff */
[----:B------:R-:W-:Y:S01]  /*4060*/  PRMT R8, R5, 0x7610, R8 ;  /* 0x0000761005087816 */ /* 0x000fe20000000008 */
[----:B------:R-:W-:-:S05]  /*4070*/  @P3 IMAD.MOV.U32 R5, RZ, RZ, R15 ;  /* 0x000000ffff053224 */ /* 0x000fca00078e000f */
[----:B------:R4:W-:Y:S01]  /*4080*/  @P3 STG.E.U16 desc[UR38][R4.64+0x10], R8 ;  /* 0x0000100804003986 */ /* 0x0009e2000c101526 */
[----:B------:R-:W-:-:S13]  /*4090*/  ISETP.GT.AND P3, PT, R3, 0x80, P5 ;  /* 0x000000800300780c */ /* 0x000fda0002f64270 */
[----:B----4-:R-:W-:Y:S05]  /*40a0*/  @!P3 BRA `(.L_x_104) ;  /* 0x000000000004b947 */ /* 0x010fea0003800000 */
[----:B------:R4:W5:Y:S02]  /*40b0*/  LDG.E.LTC128B.U16 R118, desc[UR38][R58.64+0x12] ;  /* 0x000012263a767981 */ /* 0x000964000c1e1520 */
.L_x_104:
[----:B------:R-:W-:Y:S05]  /*40c0*/  BSYNC B1 ;  /* 0x0000000000017941 */ /* 0x000fea0003800000 */
.L_x_103:
[----:B-----5:R-:W-:Y:S01]  /*40d0*/  HADD2.F32 R5, -RZ, R118.H0_H0 ;  /* 0x20000076ff057230 */ /* 0x020fe20000004100 */
[----:B------:R-:W-:Y:S04]  /*40e0*/  BSSY B1, `(.L_x_105) ;  /* 0x000000c000017945 */ /* 0x000fe80003800000 */
[----:B------:R-:W-:Y:S01]  /*40f0*/  FMUL R4, R5, R90 ;  /* 0x0000005a05047220 */ /* 0x000fe20000400000 */
[----:B------:R-:W-:-:S03]  /*4100*/  @P3 IMAD.MOV.U32 R5, RZ, RZ, R15 ;  /* 0x000000ffff053224 */ /* 0x000fc600078e000f */
[----:B------:R-:W-:-:S05]  /*4110*/  FFMA R4, R29, R22, R4 ;  /* 0x000000161d047223 */ /* 0x000fca0000000004 */
[----:B------:R-:W-:-:S04]  /*4120*/  F2FP.F16.F32.PACK_AB R4, RZ, R4 ;  /* 0x00000004ff04723e */ /* 0x000fc800000000ff */
[----:B------:R-:W-:Y:S01]  /*4130*/  PRMT R8, R4, 0x7610, R8 ;  /* 0x0000761004087816 */ /* 0x000fe20000000008 */
[----:B------:R-:W-:-:S05]  /*4140*/  @P3 IMAD.MOV.U32 R4, RZ, RZ, R14 ;  /* 0x000000ffff043224 */ /* 0x000fca00078e000e */
[----:B------:R0:W-:Y:S01]  /*4150*/  @P3 STG.E.U16 desc[UR38][R4.64+0x12], R8 ;  /* 0x0000120804003986 */ /* 0x0001e2000c101526 */
[----:B------:R-:W-:-:S04]  /*4160*/  ISETP.NE.AND P3, PT, R116, RZ, PT ;  /* 0x000000ff7400720c */ /* 0x000fc80003f65270 */
[----:B------:R-:W-:-:S13]  /*4170*/  ISETP.GT.AND P3, PT, R3, 0x88, P3 ;  /* 0x000000880300780c */ /* 0x000fda0001f64270 */
[----:B0-----:R-:W-:Y:S05]  /*4180*/  @!P3 BRA `(.L_x_106) ;  /* 0x000000000004b947 */ /* 0x001fea0003800000 */
[----:B------:R0:W5:Y:S02]  /*4190*/  LDG.E.LTC128B.U16 R118, desc[UR38][R12.64+0x10] ;  /* 0x000010260c767981 */ /* 0x000164000c1e1520 */
.L_x_106:
[----:B------:R-:W-:Y:S05]  /*41a0*/  BSYNC B1 ;  /* 0x0000000000017941 */ /* 0x000fea0003800000 */
.L_x_105:
        /* <DEDUP_REMOVED lines=9> */
.L_x_108:
[----:B------:R-:W-:Y:S05]  /*4240*/  BSYNC B1 ;  /* 0x0000000000017941 */ /* 0x000fea0003800000 */
.L_x_107:
[----:B-----5:R-:W-:Y:S01]  /*4250*/  HADD2.F32 R5, -RZ, R118.H0_H0 ;  /* 0x20000076ff057230 */ /* 0x020fe20000004100 */
[----:B------:R-:W-:Y:S01]  /*4260*/  ISETP.NE.AND P5, PT, R101, RZ, PT ;  /* 0x000000ff6500720c */ /* 0x000fe20003fa5270 */
[----:B------:R-:W-:Y:S03]  /*4270*/  BSSY B1, `(.L_x_109) ;  /* 0x000000b000017945 */ /* 0x000fe60003800000 */
[----:B------:R-:W-:Y:S01]  /*4280*/  FMUL R4, R5, R90 ;  /* 0x0000005a05047220 */ /* 0x000fe20000400000 */
[----:B------:R-:W-:-:S03]  /*4290*/  @P3 IMAD.MOV.U32 R5, RZ, RZ, R7 ;  /* 0x000000ffff053224 */ /* 0x000fc600078e0007 */
[----:B------:R-:W-:-:S05]  /*42a0*/  FFMA R4, R31, R22, R4 ;  /* 0x000000161f047223 */ /* 0x000fca0000000004 */
[----:B------:R-:W-:-:S04]  /*42b0*/  F2FP.F16.F32.PACK_AB R4, RZ, R4 ;  /* 0x00000004ff04723e */ /* 0x000fc800000000ff */
[----:B------:R-:W-:Y:S01]  /*42c0*/  PRMT R8, R4, 0x7610, R8 ;  /* 0x0000761004087816 */ /* 0x000fe20000000008 */
[----:B------:R-:W-:-:S05]  /*42d0*/  @P3 IMAD.MOV.U32 R4, RZ, RZ, R6 ;  /* 0x000000ffff043224 */ /* 0x000fca00078e0006 */
[----:B------:R0:W-:Y:S01]  /*42e0*/  @P3 STG.E.U16 desc[UR38][R4.64+0x12], R8 ;  /* 0x0000120804003986 */ /* 0x0001e2000c101526 */
[----:B------:R-:W-:-:S13]  /*42f0*/  ISETP.GT.AND P3, PT, R3, 0x80, P5 ;  /* 0x000000800300780c */ /* 0x000fda0002f64270 */
[----:B0-----:R-:W-:Y:S05]  /*4300*/  @!P3 BRA `(.L_x_110) ;  /* 0x000000000004b947 */ /* 0x001fea0003800000 */
[----:B------:R0:W5:Y:S02]  /*4310*/  LDG.E.LTC128B.U16 R118, desc[UR38][R58.64+0x20] ;  /* 0x000020263a767981 */ /* 0x000164000c1e1520 */
.L_x_110:
[----:B------:R-:W-:Y:S05]  /*4320*/  BSYNC B1 ;  /* 0x0000000000017941 */ /* 0x000fea0003800000 */
.L_x_109:
        /* <DEDUP_REMOVED lines=13> */
.L_x_112:
[----:B------:R-:W-:Y:S05]  /*4400*/  BSYNC B1 ;  /* 0x0000000000017941 */ /* 0x000fea0003800000 */
.L_x_111:
        /* <DEDUP_REMOVED lines=13> */
.L_x_114:
[----:B------:R-:W-:Y:S05]  /*44e0*/  BSYNC B1 ;  /* 0x0000000000017941 */ /* 0x000fea0003800000 */
.L_x_113:
[----:B-----5:R-:W-:Y:S01]  /*44f0*/  HADD2.F32 R5, -RZ, R118.H0_H0 ;  /* 0x20000076ff057230 */ /* 0x020fe20000004100 */
[----:B------:R-:W-:Y:S01]  /*4500*/  BSSY B1, `(.L_x_115) ;  /* 0x000000b000017945 */ /* 0x000fe20003800000 */
[----:B------:R-:W-:-:S03]  /*4510*/  @P3 IMAD.MOV.U32 R4, RZ, RZ, R6 ;  /* 0x000000ffff043224 */ /* 0x000fc600078e0006 */
        /* <DEDUP_REMOVED lines=9> */
.L_x_116:
[----:B------:R-:W-:Y:S05]  /*45b0*/  BSYNC B1 ;  /* 0x0000000000017941 */ /* 0x000fea0003800000 */
.L_x_115:
        /* <DEDUP_REMOVED lines=13> */
.L_x_118:
[----:B------:R-:W-:Y:S05]  /*4690*/  BSYNC B1 ;  /* 0x0000000000017941 */ /* 0x000fea0003800000 */
.L_x_117:
        /* <DEDUP_REMOVED lines=13> */
.L_x_120:
[----:B------:R-:W-:Y:S05]  /*4770*/  BSYNC B1 ;  /* 0x0000000000017941 */ /* 0x000fea0003800000 */
.L_x_119:
        /* <DEDUP_REMOVED lines=13> */
.L_x_122:
[----:B------:R-:W-:Y:S05]  /*4850*/  BSYNC B1 ;  /* 0x0000000000017941 */ /* 0x000fea0003800000 */
.L_x_121:
        /* <DEDUP_REMOVED lines=12> */
.L_x_124:
[----:B------:R-:W-:Y:S05]  /*4920*/  BSYNC B1 ;  /* 0x0000000000017941 */ /* 0x000fea0003800000 */
.L_x_123:
        /* <DEDUP_REMOVED lines=13> */
.L_x_126:
[----:B------:R-:W-:Y:S05]  /*4a00*/  BSYNC B1 ;  /* 0x0000000000017941 */ /* 0x000fea0003800000 */
.L_x_125:
        /* <DEDUP_REMOVED lines=13> */
.L_x_128:
[----:B------:R-:W-:Y:S05]  /*4ae0*/  BSYNC B1 ;  /* 0x0000000000017941 */ /* 0x000fea0003800000 */
.L_x_127:
        /* <DEDUP_REMOVED lines=13> */
.L_x_130:
[----:B------:R-:W-:Y:S05]  /*4bc0*/  BSYNC B1 ;  /* 0x0000000000017941 */ /* 0x000fea0003800000 */
.L_x_129:
        /* <DEDUP_REMOVED lines=12> */
.L_x_132:
[----:B------:R-:W-:Y:S05]  /*4c90*/  BSYNC B1 ;  /* 0x0000000000017941 */ /* 0x000fea0003800000 */
.L_x_131:
        /* <DEDUP_REMOVED lines=13> */
.L_x_134:
[----:B------:R-:W-:Y:S05]  /*4d70*/  BSYNC B1 ;  /* 0x0000000000017941 */ /* 0x000fea0003800000 */
.L_x_133:
        /* <DEDUP_REMOVED lines=12> */
.L_x_136:
[----:B------:R-:W-:Y:S05]  /*4e40*/  BSYNC B1 ;  /* 0x0000000000017941 */ /* 0x000fea0003800000 */
.L_x_135:
        /* <DEDUP_REMOVED lines=12> */
.L_x_138:
[----:B------:R-:W-:Y:S05]  /*4f10*/  BSYNC B1 ;  /* 0x0000000000017941 */ /* 0x000fea0003800000 */
.L_x_137:
        /* <DEDUP_REMOVED lines=12> */
.L_x_140:
[----:B------:R-:W-:Y:S05]  /*4fe0*/  BSYNC B1 ;  /* 0x0000000000017941 */ /* 0x000fea0003800000 */
.L_x_139:
        /* <DEDUP_REMOVED lines=12> */
.L_x_142:
[----:B------:R-:W-:Y:S05]  /*50b0*/  BSYNC B1 ;  /* 0x0000000000017941 */ /* 0x000fea0003800000 */
.L_x_141:
        /* <DEDUP_REMOVED lines=12> */
.L_x_144:
[----:B------:R-:W-:Y:S05]  /*5180*/  BSYNC B1 ;  /* 0x0000000000017941 */ /* 0x000fea0003800000 */
.L_x_143:
[----:B-----5:R-:W-:Y:S01]  /*5190*/  HADD2.F32 R5, -RZ, R118.H0_H0 ;  /* 0x20000076ff057230 */ /* 0x020fe20000004100 */
[----:B------:R-:W-:Y:S01]  /*51a0*/  ISETP.GT.AND P6, PT, R3, 0x88, P6 ;  /* 0x000000880300780c */ /* 0x000fe200037c4270 */
        /* <DEDUP_REMOVED lines=8> */
[----:B------:R-:W-:Y:S05]  /*5230*/  @!P6 BRA `(.L_x_146) ;  /* 0x000000000004e947 */ /* 0x000fea0003800000 */
[----:B------:R0:W5:Y:S02]  /*5240*/  LDG.E.LTC128B.U16 R118, desc[UR38][R12.64+0x60] ;  /* 0x000060260c767981 */ /* 0x000164000c1e1520 */
.L_x_146:
[----:B------:R-:W-:Y:S05]  /*5250*/  BSYNC B1 ;  /* 0x0000000000017941 */ /* 0x000fea0003800000 */
.L_x_145:
[----:B0----5:R-:W-:Y:S01]  /*5260*/  HADD2.F32 R5, -RZ, R118.H0_H0 ;  /* 0x20000076ff057230 */ /* 0x021fe20000004100 */
[----:B------:R-:W-:Y:S01]  /*5270*/  ISETP.GT.AND P2, PT, R3, 0x88, P2 ;  /* 0x000000880300780c */ /* 0x000fe20001744270 */
        /* <DEDUP_REMOVED lines=8> */
[----:B------:R-:W-:Y:S05]  /*5300*/  @!P2 BRA `(.L_x_148) ;  /* 0x000000000004a947 */ /* 0x000fea0003800000 */
[----:B------:R0:W5:Y:S02]  /*5310*/  LDG.E.LTC128B.U16 R118, desc[UR38][R12.64+0x62] ;  /* 0x000062260c767981 */ /* 0x000164000c1e1520 */
.L_x_148:
[----:B------:R-:W-:Y:S05]  /*5320*/  BSYNC B1 ;  /* 0x0000000000017941 */ /* 0x000fea0003800000 */
.L_x_147:
[----:B0----5:R-:W-:Y:S01]  /*5330*/  HADD2.F32 R5, -RZ, R118.H0_H0 ;  /* 0x20000076ff057230 */ /* 0x021fe20000004100 */
        /* <DEDUP_REMOVED lines=11> */
.L_x_150:
[----:B------:R-:W-:Y:S05]  /*53f0*/  BSYNC B1 ;  /* 0x0000000000017941 */ /* 0x000fea0003800000 */
.L_x_149:
        /* <DEDUP_REMOVED lines=12> */
.L_x_152:
[----:B------:R-:W-:Y:S05]  /*54c0*/  BSYNC B1 ;  /* 0x0000000000017941 */ /* 0x000fea0003800000 */
.L_x_151:
[----:B0----5:R-:W-:Y:S01]  /*54d0*/  HADD2.F32 R5, -RZ, R118.H0_H0 ;  /* 0x20000076ff057230 */ /* 0x021fe20000004100 */
[----:B------:R-:W-:Y:S01]  /*54e0*/  ISETP.GT.AND P1, PT, R3, 0x88, P1 ;  /* 0x000000880300780c */ /* 0x000fe20000f24270 */
[----:B------:R-:W-:Y:S03]  /*54f0*/  BSSY B1, `(.L_x_153) ;  /* 0x0000007000017945 */ /* 0x000fe60003800000 */
[----:B------:R-:W-:-:S04]  /*5500*/  FMUL R4, R5, R90 ;  /* 0x0000005a05047220 */ /* 0x000fc80000400000 */
[----:B------:R-:W-:-:S05]  /*5510*/  FFMA R4, R53, R22, R4 ;  /* 0x0000001635047223 */ /* 0x000fca0000000004 */
[----:B------:R-:W-:-:S05]  /*5520*/  F2FP.F16.F32.PACK_AB R4, RZ, R4 ;  /* 0x00000004ff04723e */ /* 0x000fca00000000ff */
[----:B------:R0:W-:Y:S01]  /*5530*/  @P2 STG.E.U16 desc[UR38][R14.64+0x72], R4 ;  /* 0x000072040e002986 */ /* 0x0001e2000c101526 */
[----:B------:R-:W-:Y:S05]  /*5540*/  @!P1 BRA `(.L_x_154) ;  /* 0x0000000000049947 */ /* 0x000fea0003800000 */
[----:B------:R0:W5:Y:S02]  /*5550*/  LDG.E.LTC128B.U16 R118, desc[UR38][R12.64+0x70] ;  /* 0x000070260c767981 */ /* 0x000164000c1e1520 */
.L_x_154:
[----:B------:R-:W-:Y:S05]  /*5560*/  BSYNC B1 ;  /* 0x0000000000017941 */ /* 0x000fea0003800000 */
.L_x_153:
[----:B-----5:R-:W-:Y:S01]  /*5570*/  HADD2.F32 R5, -RZ, R118.H0_H0 ;  /* 0x20000076ff057230 */ /* 0x020fe20000004100 */
[----:B------:R-:W-:Y:S01]  /*5580*/  ISETP.GT.AND P0, PT, R3, 0x88, P0 ;  /* 0x000000880300780c */ /* 0x000fe20000704270 */
[----:B0-----:R-:W-:Y:S01]  /*5590*/  @P1 IMAD.MOV.U32 R4, RZ, RZ, R6 ;  /* 0x000000ffff041224 */ /* 0x001fe200078e0006 */
        /* <DEDUP_REMOVED lines=9> */
.L_x_156:
[----:B------:R-:W-:Y:S05]  /*5630*/  BSYNC B1 ;  /* 0x0000000000017941 */ /* 0x000fea0003800000 */
.L_x_155:
[----:B------:R-:W-:Y:S05]  /*5640*/  @!P0 BRA `(.L_x_157) ;  /* 0x0000001400688947 */ /* 0x000fea0003800000 */
[----:B-----5:R-:W-:-:S05]  /*5650*/  HADD2.F32 R3, -RZ, R118.H0_H0 ;  /* 0x20000076ff037230 */ /* 0x020fca0000004100 */
[----:B0-----:R-:W-:-:S04]  /*5660*/  FMUL R4, R3, R90 ;  /* 0x0000005a03047220 */ /* 0x001fc80000400000 */
[----:B------:R-:W-:-:S05]  /*5670*/  FFMA R4, R55, R22, R4 ;  /* 0x0000001637047223 */ /* 0x000fca0000000004 */
[----:B------:R-:W-:-:S05]  /*5680*/  F2FP.F16.F32.PACK_AB R4, RZ, R4 ;  /* 0x00000004ff04723e */ /* 0x000fca00000000ff */
[----:B------:R0:W-:Y:S01]  /*5690*/  STG.E.U16 desc[UR38][R6.64+0x72], R4 ;  /* 0x0000720406007986 */ /* 0x0001e2000c101526 */
[----:B------:R-:W-:Y:S05]  /*56a0*/  BRA `(.L_x_157) ;  /* 0x0000001400507947 */ /* 0x000fea0003800000 */
.L_x_34:
[----:B------:R-:W-:Y:S01]  /*56b0*/  ULDC.64 UR4, c[0x0][0x5c0] ;  /* 0x0001700000047ab9 */ /* 0x000fe20000000a00 */
[----:B------:R-:W-:Y:S01]  /*56c0*/  ISETP.GT.AND P4, PT, R4, 0x1, PT ;  /* 0x000000010400780c */ /* 0x000fe20003f84270 */
[-C--:B------:R-:W-:Y:S01]  /*56d0*/  FMUL R56, R56, R22.reuse ;  /* 0x0000001638387220 */ /* 0x080fe20000400000 */
[----:B------:R-:W-:Y:S01]  /*56e0*/  LEA R10, P1, R110, UR4, 0x1 ;  /* 0x000000046e0a7c11 */ /* 0x000fe2000f8208ff */
[-C--:B------:R-:W-:Y:S01]  /*56f0*/  FMUL R57, R57, R22.reuse ;  /* 0x0000001639397220 */ /* 0x080fe20000400000 */
[C---:B------:R-:W-:Y:S01]  /*5700*/  IMAD.SHL.U32 R7, R91.reuse, 0x2, RZ ;  /* 0x000000025b077824 */ /* 0x040fe200078e00ff */
[----:B------:R-:W-:Y:S01]  /*5710*/  SHF.L.U64.HI R5, R91, 0x1, R94 ;  /* 0x000000015b057819 */ /* 0x000fe2000001025e */
[----:B------:R-:W-:Y:S01]  /*5720*/  IMAD.SHL.U32 R23, R92, 0x2, RZ ;  /* 0x000000025c177824 */ /* 0x000fe200078e00ff */
[----:B------:R-:W-:Y:S01]  /*5730*/  LEA.HI.X R11, R110, UR5, R113, 0x1, P1 ;  /* 0x000000056e0b7c11 */ /* 0x000fe200088f0c71 */
[-C--:B------:R-:W-:Y:S01]  /*5740*/  FMUL R58, R58, R22.reuse ;  /* 0x000000163a3a7220 */ /* 0x080fe20000400000 */
[----:B------:R-:W-:Y:S01]  /*5750*/  ISETP.GT.AND P1, PT, R3, RZ, P4 ;  /* 0x000000ff0300720c */ /* 0x000fe20002724270 */
[----:B------:R-:W-:Y:S01]  /*5760*/  FMUL R59, R59, R22 ;  /* 0x000000163b3b7220 */ /* 0x000fe20000400000 */
[----:B------:R-:W-:Y:S01]  /*5770*/  F2FP.F16.F32.PACK_AB R56, RZ, R56 ;  /* 0x00000038ff38723e */ /* 0x000fe200000000ff */
[-C--:B------:R-:W-:Y:S01]  /*5780*/  FMUL R60, R60, R22.reuse ;  /* 0x000000163c3c7220 */ /* 0x080fe20000400000 */
[----:B------:R-:W-:Y:S01]  /*5790*/  F2FP.F16.F32.PACK_AB R57, RZ, R57 ;  /* 0x00000039ff39723e */ /* 0x000fe200000000ff */
[----:B------:R-:W-:Y:S01]  /*57a0*/  FMUL R61, R61, R22 ;  /* 0x000000163d3d7220 */ /* 0x000fe20000400000 */
[----:B------:R-:W-:Y:S01]  /*57b0*/  SHF.L.U64.HI R13, R92, 0x1, R93 ;  /* 0x000000015c0d7819 */ /* 0x000fe2000001025d */
[----:B------:R-:W-:Y:S01]  /*57c0*/  @P0 STG.E.U16 desc[UR38][R10.64], R56 ;  /* 0x000000380a000986 */ /* 0x000fe2000c101526 */
[----:B------:R-:W-:Y:S01]  /*57d0*/  IADD3 R8, P0, R7, R10, RZ ;  /* 0x0000000a07087210 */ /* 0x000fe20007f1e0ff */
[-C--:B------:R-:W-:Y:S01]  /*57e0*/  FMUL R62, R62, R22.reuse ;  /* 0x000000163e3e7220 */ /* 0x080fe20000400000 */
[----:B------:R-:W-:Y:S01]  /*57f0*/  ISETP.GT.AND P2, PT, R3, 0x8, P5 ;  /* 0x000000080300780c */ /* 0x000fe20002f44270 */
[----:B------:R-:W-:Y:S01]  /*5800*/  FMUL R63, R63, R22 ;  /* 0x000000163f3f7220 */ /* 0x000fe20000400000 */
[----:B------:R-:W-:Y:S01]  /*5810*/  ISETP.GT.AND P3, PT, R4, 0x8, PT ;  /* 0x000000080400780c */ /* 0x000fe20003f64270 */
[----:B------:R-:W-:Y:S01]  /*5820*/  IMAD.X R9, R5, 0x1, R11, P0 ;  /* 0x0000000105097824 */ /* 0x000fe200000e060b */
[----:B------:R-:W-:Y:S01]  /*5830*/  @P1 STG.E.U16 desc[UR38][R10.64+0x2], R57 ;  /* 0x000002390a001986 */ /* 0x000fe2000c101526 */
[----:B------:R-:W-:Y:S01]  /*5840*/  IADD3 R6, P0, P1, R23, R10, R7 ;  /* 0x0000000a17067210 */ /* 0x000fe2000791e007 */
[----:B------:R-:W-:Y:S01]  /*5850*/  FMUL R64, R64, R22 ;  /* 0x0000001640407220 */ /* 0x000fe20000400000 */
[----:B------:R-:W-:Y:S01]  /*5860*/  F2FP.F16.F32.PACK_AB R58, RZ, R58 ;  /* 0x0000003aff3a723e */ /* 0x000fe200000000ff */
[-C--:B------:R-:W-:Y:S01]  /*5870*/  FMUL R65, R65, R22.reuse ;  /* 0x0000001641417220 */ /* 0x080fe20000400000 */
[----:B------:R-:W-:Y:S01]  /*5880*/  IADD3.X R7, R13, R11, R5, P0, P1 ;  /* 0x0000000b0d077210 */ /* 0x000fe200007e2405 */
[-C--:B------:R-:W-:Y:S01]  /*5890*/  FMUL R66, R66, R22.reuse ;  /* 0x0000001642427220 */ /* 0x080fe20000400000 */
[----:B------:R-:W-:Y:S01]  /*58a0*/  ISETP.GT.AND P1, PT, R3, 0x8, P4 ;  /* 0x000000080300780c */ /* 0x000fe20002724270 */
[-C--:B------:R-:W-:Y:S01]  /*58b0*/  FMUL R67, R67, R22.reuse ;  /* 0x0000001643437220 */ /* 0x080fe20000400000 */
[----:B------:R-:W-:Y:S01]  /*58c0*/  ISETP.GT.AND P0, PT, R3, RZ, P3 ;  /* 0x000000ff0300720c */ /* 0x000fe20001f04270 */
[----:B------:R-:W-:Y:S01]  /*58d0*/  @P2 STG.E.U16 desc[UR38][R8.64], R58 ;  /* 0x0000003a08002986 */ /* 0x000fe2000c101526 */
[----:B------:R-:W-:Y:S01]  /*58e0*/  F2FP.F16.F32.PACK_AB R59, RZ, R59 ;  /* 0x0000003bff3b723e */ /* 0x000fe200000000ff */
[----:B------:R-:W-:Y:S01]  /*58f0*/  FMUL R68, R68, R22 ;  /* 0x0000001644447220 */ /* 0x000fe20000400000 */
[----:B------:R-:W-:Y:S01]  /*5900*/  F2FP.F16.F32.PACK_AB R60, RZ, R60 ;  /* 0x0000003cff3c723e */ /* 0x000fe200000000ff */
[-C--:B------:R-:W-:Y:S01]  /*5910*/  FMUL R69, R69, R22.reuse ;  /* 0x0000001645457220 */ /* 0x080fe20000400000 */
[----:B------:R-:W-:Y:S01]  /*5920*/  ISETP.GT.AND P2, PT, R4, 0x9, PT ;  /* 0x000000090400780c */ /* 0x000fe20003f44270 */
[-C--:B------:R-:W-:Y:S01]  /*5930*/  FMUL R70, R70, R22.reuse ;  /* 0x0000001646467220 */ /* 0x080fe20000400000 */
[----:B------:R-:W-:Y:S01]  /*5940*/  F2FP.F16.F32.PACK_AB R61, RZ, R61 ;  /* 0x0000003dff3d723e */ /* 0x000fe200000000ff */
[----:B------:R-:W-:Y:S01]  /*5950*/  FMUL R71, R71, R22 ;  /* 0x0000001647477220 */ /* 0x000fe20000400000 */
[----:B------:R-:W-:Y:S01]  /*5960*/  F2FP.F16.F32.PACK_AB R62, RZ, R62 ;  /* 0x0000003eff3e723e */ /* 0x000fe200000000ff */
[----:B------:R-:W-:Y:S01]  /*5970*/  @P1 STG.E.U16 desc[UR38][R8.64+0x2], R59 ;  /* 0x0000023b08001986 */ /* 0x000fe2000c101526 */
[----:B------:R-:W-:Y:S01]  /*5980*/  F2FP.F16.F32.PACK_AB R63, RZ, R63 ;  /* 0x0000003fff3f723e */ /* 0x000fe200000000ff */
[----:B------:R-:W-:Y:S01]  /*5990*/  FMUL R72, R72, R22 ;  /* 0x0000001648487220 */ /* 0x000fe20000400000 */
[----:B------:R-:W-:Y:S01]  /*59a0*/  F2FP.F16.F32.PACK_AB R64, RZ, R64 ;  /* 0x00000040ff40723e */ /* 0x000fe200000000ff */
[----:B------:R-:W-:Y:S01]  /*59b0*/  @P0 STG.E.U16 desc[UR38][R10.64+0x10], R60 ;  /* 0x0000103c0a000986 */ /* 0x000fe2000c101526 */
[----:B------:R-:W-:Y:S01]  /*59c0*/  ISETP.GT.AND P0, PT, R3, RZ, P2 ;  /* 0x000000ff0300720c */ /* 0x000fe20001704270 */
[-C--:B------:R-:W-:Y:S01]  /*59d0*/  FMUL R73, R73, R22.reuse ;  /* 0x0000001649497220 */ /* 0x080fe20000400000 */
[----:B------:R-:W-:Y:S01]  /*59e0*/  ISETP.GT.AND P1, PT, R4, 0x11, PT ;  /* 0x000000110400780c */ /* 0x000fe20003f24270 */
[-C--:B------:R-:W-:Y:S01]  /*59f0*/  FMUL R74, R74, R22.reuse ;  /* 0x000000164a4a7220 */ /* 0x080fe20000400000 */
[----:B------:R-:W-:Y:S01]  /*5a00*/  F2FP.F16.F32.PACK_AB R65, RZ, R65 ;  /* 0x00000041ff41723e */ /* 0x000fe200000000ff */
[----:B------:R-:W-:Y:S01]  /*5a10*/  FMUL R75, R75, R22 ;  /* 0x000000164b4b7220 */ /* 0x000fe20000400000 */
[----:B------:R-:W-:Y:S01]  /*5a20*/  F2FP.F16.F32.PACK_AB R66, RZ, R66 ;  /* 0x00000042ff42723e */ /* 0x000fe200000000ff */
[-C--:B------:R-:W-:Y:S01]  /*5a30*/  FMUL R76, R76, R22.reuse ;  /* 0x000000164c4c7220 */ /* 0x080fe20000400000 */
[----:B------:R-:W-:Y:S01]  /*5a40*/  F2FP.F16.F32.PACK_AB R67, RZ, R67 ;  /* 0x00000043ff43723e */ /* 0x000fe200000000ff */
[----:B------:R-:W-:Y:S01]  /*5a50*/  FMUL R77, R77, R22 ;  /* 0x000000164d4d7220 */ /* 0x000fe20000400000 */
[----:B------:R-:W-:Y:S01]  /*5a60*/  F2FP.F16.F32.PACK_AB R68, RZ, R68 ;  /* 0x00000044ff44723e */ /* 0x000fe200000000ff */
[-C--:B------:R-:W-:Y:S01]  /*5a70*/  FMUL R78, R78, R22.reuse ;  /* 0x000000164e4e7220 */ /* 0x080fe20000400000 */
[----:B------:R-:W-:Y:S01]  /*5a80*/  F2FP.F16.F32.PACK_AB R69, RZ, R69 ;  /* 0x00000045ff45723e */ /* 0x000fe200000000ff */
[----:B------:R-:W-:Y:S01]  /*5a90*/  @P0 STG.E.U16 desc[UR38][R10.64+0x12], R61 ;  /* 0x0000123d0a000986 */ /* 0x000fe2000c101526 */
[----:B------:R-:W-:Y:S01]  /*5aa0*/  ISETP.GT.AND P0, PT, R3, 0x8, P3 ;  /* 0x000000080300780c */ /* 0x000fe20001f04270 */
        /* <DEDUP_REMOVED lines=14> */
[-C--:B------:R-:W-:Y:S01]  /*5b90*/  FMUL R85, R85, R22.reuse ;  /* 0x0000001655557220 */ /* 0x080fe20000400000 */
[----:B------:R-:W-:Y:S01]  /*5ba0*/  ISETP.GT.AND P2, PT, R4, 0x10, PT ;  /* 0x000000100400780c */ /* 0x000fe20003f44270 */
        /* <DEDUP_REMOVED lines=10> */
[----:B------:R-:W-:Y:S01]  /*5c50*/  @P0 STG.E.U16 desc[UR38][R8.64+0x12], R63 ;  /* 0x0000123f08000986 */ /* 0x000fe2000c101526 */
[----:B------:R-:W-:Y:S01]  /*5c60*/  ISETP.GT.AND P0, PT, R3, RZ, P2 ;  /* 0x000000ff0300720c */ /* 0x000fe20001704270 */
        /* <DEDUP_REMOVED lines=12> */
[----:B------:R-:W-:Y:S01]  /*5d30*/  @P0 STG.E.U16 desc[UR38][R10.64+0x20], R64 ;  /* 0x000020400a000986 */ /* 0x000fe2000c101526 */
[----:B------:R-:W-:Y:S01]  /*5d40*/  ISETP.GT.AND P0, PT, R3, RZ, P1 ;  /* 0x000000ff0300720c */ /* 0x000fe20000f04270 */
        /* <DEDUP_REMOVED lines=13> */
[----:B------:R-:W-:Y:S01]  /*5e20*/  ISETP.GT.AND P0, PT, R3, 0x8, P2 ;  /* 0x000000080300780c */ /* 0x000fe20001704270 */
        /* <DEDUP_REMOVED lines=36> */
[----:B------:R-:W-:Y:S01]  /*6070*/  FMUL R55, R55, R22 ;  /* 0x0000001637377220 */ /* 0x000fe20000400000 */
[----:B------:R-:W-:-:S02]  /*6080*/  F2FP.F16.F32.PACK_AB R41, RZ, R41 ;  /* 0x00000029ff29723e */ /* 0x000fc400000000ff */
[----:B------:R-:W-:Y:S01]  /*6090*/  F2FP.F16.F32.PACK_AB R42, RZ, R42 ;  /* 0x0000002aff2a723e */ /* 0x000fe200000000ff */
[----:B------:R-:W-:Y:S01]  /*60a0*/  @P0 STG.E.U16 desc[UR38][R10.64+0x30], R68 ;  /* 0x000030440a000986 */ /* 0x000fe2000c101526 */
[----:B------:R-:W-:Y:S02]  /*60b0*/  ISETP.GT.AND P0, PT, R3, RZ, P1 ;  /* 0x000000ff0300720c */ /* 0x000fe40000f04270 */
[----:B------:R-:W-:Y:S02]  /*60c0*/  F2FP.F16.F32.PACK_AB R43, RZ, R43 ;  /* 0x0000002bff2b723e */ /* 0x000fe400000000ff */
[----:B------:R-:W-:Y:S02]  /*60d0*/  F2FP.F16.F32.PACK_AB R44, RZ, R44 ;  /* 0x0000002cff2c723e */ /* 0x000fe400000000ff */
[----:B------:R-:W-:Y:S02]  /*60e0*/  F2FP.F16.F32.PACK_AB R45, RZ, R45 ;  /* 0x0000002dff2d723e */ /* 0x000fe400000000ff */
[----:B------:R-:W-:-:S02]  /*60f0*/  F2FP.F16.F32.PACK_AB R46, RZ, R46 ;  /* 0x0000002eff2e723e */ /* 0x000fc400000000ff */
[----:B------:R-:W-:Y:S02]  /*6100*/  F2FP.F16.F32.PACK_AB R47, RZ, R47 ;  /* 0x0000002fff2f723e */ /* 0x000fe400000000ff */
[----:B------:R-:W-:Y:S01]  /*6110*/  F2FP.F16.F32.PACK_AB R48, RZ, R48 ;  /* 0x00000030ff30723e */ /* 0x000fe200000000ff */
[----:B------:R-:W-:Y:S01]  /*6120*/  @P0 STG.E.U16 desc[UR38][R10.64+0x32], R69 ;  /* 0x000032450a000986 */ /* 0x000fe2000c101526 */
[----:B------:R-:W-:Y:S02]  /*6130*/  ISETP.GT.AND P0, PT, R3, 0x8, P2 ;  /* 0x000000080300780c */ /* 0x000fe40001704270 */
[----:B------:R-:W-:Y:S02]  /*6140*/  ISETP.GT.AND P2, PT, R4, 0x20, PT ;  /* 0x000000200400780c */ /* 0x000fe40003f44270 */
[----:B------:R-:W-:Y:S02]  /*6150*/  F2FP.F16.F32.PACK_AB R49, RZ, R49 ;  /* 0x00000031ff31723e */ /* 0x000fe400000000ff */
[----:B------:R-:W-:-:S02]  /*6160*/  F2FP.F16.F32.PACK_AB R50, RZ, R50 ;  /* 0x00000032ff32723e */ /* 0x000fc400000000ff */
[----:B------:R-:W-:Y:S02]  /*6170*/  F2FP.F16.F32.PACK_AB R51, RZ, R51 ;  /* 0x00000033ff33723e */ /* 0x000fe400000000ff */
[----:B------:R-:W-:Y:S02]  /*6180*/  F2FP.F16.F32.PACK_AB R52, RZ, R52 ;  /* 0x00000034ff34723e */ /* 0x000fe400000000ff */
[----:B------:R-:W-:Y:S01]  /*6190*/  F2FP.F16.F32.PACK_AB R53, RZ, R53 ;  /* 0x00000035ff35723e */ /* 0x000fe200000000ff */
[----:B------:R-:W-:Y:S01]  /*61a0*/  @P0 STG.E.U16 desc[UR38][R8.64+0x30], R70 ;  /* 0x0000304608000986 */ /* 0x000fe2000c101526 */
[----:B------:R-:W-:Y:S02]  /*61b0*/  ISETP.GT.AND P0, PT, R3, 0x8, P1 ;  /* 0x000000080300780c */ /* 0x000fe40000f04270 */
[----:B------:R-:W-:Y:S02]  /*61c0*/  ISETP.GT.AND P1, PT, R4, 0x21, PT ;  /* 0x000000210400780c */ /* 0x000fe40003f24270 */
[----:B------:R-:W-:-:S02]  /*61d0*/  F2FP.F16.F32.PACK_AB R54, RZ, R54 ;  /* 0x00000036ff36723e */ /* 0x000fc400000000ff */
[----:B------:R-:W-:-:S07]  /*61e0*/  F2FP.F16.F32.PACK_AB R55, RZ, R55 ;  /* 0x00000037ff37723e */ /* 0x000fce00000000ff */
[----:B------:R-:W-:Y:S01]  /*61f0*/  @P0 STG.E.U16 desc[UR38][R8.64+0x32], R71 ;  /* 0x0000324708000986 */ /* 0x000fe2000c101526 */
[----:B------:R-:W-:-:S13]  /*6200*/  ISETP.GT.AND P0, PT, R3, RZ, P2 ;  /* 0x000000ff0300720c */ /* 0x000fda0001704270 */
[----:B------:R-:W-:Y:S01]  /*6210*/  @P0 STG.E.U16 desc[UR38][R10.64+0x40], R72 ;  /* 0x000040480a000986 */ /* 0x000fe2000c101526 */
[----:B------:R-:W-:-:S13]  /*6220*/  ISETP.GT.AND P0, PT, R3, RZ, P1 ;  /* 0x000000ff0300720c */ /* 0x000fda0000f04270 */
[----:B------:R-:W-:Y:S01]  /*6230*/  @P0 STG.E.U16 desc[UR38][R10.64+0x42], R73 ;  /* 0x000042490a000986 */ /* 0x000fe2000c101526 */
[----:B------:R-:W-:Y:S02]  /*6240*/  ISETP.GT.AND P0, PT, R3, 0x8, P2 ;  /* 0x000000080300780c */ /* 0x000fe40001704270 */
[----:B------:R-:W-:-:S11]  /*6250*/  ISETP.GT.AND P2, PT, R4, 0x38, PT ;  /* 0x000000380400780c */ /* 0x000fd60003f44270 */
[----:B------:R-:W-:Y:S01]  /*6260*/  @P0 STG.E.U16 desc[UR38][R8.64+0x40], R74 ;  /* 0x0000404a08000986 */ /* 0x000fe2000c101526 */
[----:B------:R-:W-:Y:S02]  /*6270*/  ISETP.GT.AND P0, PT, R3, 0x8, P1 ;  /* 0x000000080300780c */ /* 0x000fe40000f04270 */
[----:B------:R-:W-:-:S11]  /*6280*/  ISETP.GT.AND P1, PT, R4, 0x28, PT ;  /* 0x000000280400780c */ /* 0x000fd60003f24270 */
[----:B------:R-:W-:Y:S01]  /*6290*/  @P0 STG.E.U16 desc[UR38][R8.64+0x42], R75 ;  /* 0x0000424b08000986 */ /* 0x000fe2000c101526 */
[----:B------:R-:W-:-:S13]  /*62a0*/  ISETP.GT.AND P0, PT, R3, RZ, P1 ;  /* 0x000000ff0300720c */ /* 0x000fda0000f04270 */
[----:B------:R-:W-:Y:S01]  /*62b0*/  @P0 STG.E.U16 desc[UR38][R10.64+0x50], R76 ;  /* 0x0000504c0a000986 */ /* 0x000fe2000c101526 */
[----:B------:R-:W-:-:S13]  /*62c0*/  ISETP.GT.AND P0, PT, R3, RZ, P4 ;  /* 0x000000ff0300720c */ /* 0x000fda0002704270 */
[----:B------:R-:W-:Y:S01]  /*62d0*/  @P0 STG.E.U16 desc[UR38][R10.64+0x52], R77 ;  /* 0x0000524d0a000986 */ /* 0x000fe2000c101526 */
[----:B------:R-:W-:-:S13]  /*62e0*/  ISETP.GT.AND P0, PT, R3, 0x8, P1 ;  /* 0x000000080300780c */ /* 0x000fda0000f04270 */
[----:B------:R-:W-:Y:S01]  /*62f0*/  @P0 STG.E.U16 desc[UR38][R8.64+0x50], R78 ;  /* 0x0000504e08000986 */ /* 0x000fe2000c101526 */
[----:B------:R-:W-:-:S13]  /*6300*/  ISETP.GT.AND P0, PT, R3, 0x8, P4 ;  /* 0x000000080300780c */ /* 0x000fda0002704270 */
[----:B------:R-:W-:Y:S01]  /*6310*/  @P0 STG.E.U16 desc[UR38][R8.64+0x52], R79 ;  /* 0x0000524f08000986 */ /* 0x000fe2000c101526 */
[----:B------:R-:W-:-:S04]  /*6320*/  ISETP.GT.AND P0, PT, R4, 0x30, PT ;  /* 0x000000300400780c */ /* 0x000fc80003f04270 */
        /* <DEDUP_REMOVED lines=8> */
[----:B------:R-:W-:-:S05]  /*63b0*/  IADD3 R14, P1, R23, R8, RZ ;  /* 0x00000008170e7210 */ /* 0x000fca0007f3e0ff */
[----:B------:R-:W-:Y:S01]  /*63c0*/  IMAD.X R15, R13, 0x1, R9, P1 ;  /* 0x000000010d0f7824 */ /* 0x000fe200008e0609 */
[----:B------:R-:W-:-:S13]  /*63d0*/  ISETP.GT.AND P1, PT, R3, RZ, P2 ;  /* 0x000000ff0300720c */ /* 0x000fda0001724270 */
[----:B------:R-:W-:Y:S01]  /*63e0*/  @P1 STG.E.U16 desc[UR38][R10.64+0x70], R84 ;  /* 0x000070540a001986 */ /* 0x000fe2000c101526 */
[----:B------:R-:W-:-:S05]  /*63f0*/  IADD3 R20, P1, R23, R8, RZ ;  /* 0x0000000817147210 */ /* 0x000fca0007f3e0ff */
[----:B------:R-:W-:Y:S01]  /*6400*/  IMAD.X R21, R13, 0x1, R9, P1 ;  /* 0x000000010d157824 */ /* 0x000fe200008e0609 */
[----:B------:R-:W-:-:S05]  /*6410*/  IADD3 R12, P1, R23, R10, RZ ;  /* 0x0000000a170c7210 */ /* 0x000fca0007f3e0ff */
[----:B------:R-:W-:Y:S01]  /*6420*/  IMAD.X R13, R13, 0x1, R11, P1 ;  /* 0x000000010d0d7824 */ /* 0x000fe200008e060b */
[----:B------:R-:W-:-:S04]  /*6430*/  ISETP.GT.AND P1, PT, R4, 0x39, PT ;  /* 0x000000390400780c */ /* 0x000fc80003f24270 */
[----:B------:R-:W-:-:S13]  /*6440*/  ISETP.GT.AND P6, PT, R3, RZ, P1 ;  /* 0x000000ff0300720c */ /* 0x000fda0000fc4270 */
[----:B------:R-:W-:Y:S01]  /*6450*/  @P6 STG.E.U16 desc[UR38][R10.64+0x72], R85 ;  /* 0x000072550a006986 */ /* 0x000fe2000c101526 */
[----:B------:R-:W-:-:S13]  /*6460*/  ISETP.GT.AND P6, PT, R3, 0x8, P2 ;  /* 0x000000080300780c */ /* 0x000fda00017c4270 */
[----:B------:R-:W-:Y:S01]  /*6470*/  @P6 STG.E.U16 desc[UR38][R8.64+0x70], R86 ;  /* 0x0000705608006986 */ /* 0x000fe2000c101526 */
[----:B------:R-:W-:-:S13]  /*6480*/  ISETP.GT.AND P6, PT, R3, 0x8, P1 ;  /* 0x000000080300780c */ /* 0x000fda0000fc4270 */
[----:B------:R0:W-:Y:S01]  /*6490*/  @P6 STG.E.U16 desc[UR38][R8.64+0x72], R87 ;  /* 0x0000725708006986 */ /* 0x0001e2000c101526 */
[C---:B------:R-:W-:Y:S02]  /*64a0*/  ISETP.GT.AND P6, PT, R3.reuse, 0x80, P5 ;  /* 0x000000800300780c */ /* 0x040fe40002fc4270 */
[----:B------:R-:W-:-:S11]  /*64b0*/  ISETP.GT.AND P5, PT, R3, 0x88, P5 ;  /* 0x000000880300780c */ /* 0x000fd60002fa4270 */
[----:B------:R-:W-:Y:S01]  /*64c0*/  @P6 STG.E.U16 desc[UR38][R12.64], R24 ;  /* 0x000000180c006986 */ /* 0x000fe2000c101526 */
[----:B------:R-:W-:-:S04]  /*64d0*/  ISETP.GT.AND P6, PT, R4, 0x1, PT ;  /* 0x000000010400780c */ /* 0x000fc80003fc4270 */
[----:B------:R-:W-:-:S13]  /*64e0*/  ISETP.GT.AND P6, PT, R3, 0x80, P6 ;  /* 0x000000800300780c */ /* 0x000fda00037c4270 */
[----:B0-----:R-:W-:Y:S02]  /*64f0*/  @P6 IMAD.MOV.U32 R8, RZ, RZ, R12 ;  /* 0x000000ffff086224 */ /* 0x001fe400078e000c */
[----:B------:R-:W-:-:S05]  /*6500*/  @P6 IMAD.MOV.U32 R9, RZ, RZ, R13 ;  /* 0x000000ffff096224 */ /* 0x000fca00078e000d */
[----:B------:R0:W-:Y:S01]  /*6510*/  @P6 STG.E.U16 desc[UR38][R8.64+0x2], R25 ;  /* 0x0000021908006986 */ /* 0x0001e2000c101526 */
[----:B------:R-:W-:-:S03]  /*6520*/  ISETP.GT.AND P6, PT, R4, 0x1, PT ;  /* 0x000000010400780c */ /* 0x000fc60003fc4270 */
[----:B------:R-:W-:Y:S01]  /*6530*/  @P5 STG.E.U16 desc[UR38][R14.64], R26 ;  /* 0x0000001a0e005986 */ /* 0x000fe2000c101526 */
[----:B------:R-:W-:Y:S02]  /*6540*/  ISETP.GT.AND P5, PT, R3, 0x88, P6 ;  /* 0x000000880300780c */ /* 0x000fe400037a4270 */
[----:B------:R-:W-:-:S11]  /*6550*/  ISETP.GT.AND P6, PT, R4, 0x8, PT ;  /* 0x000000080400780c */ /* 0x000fd60003fc4270 */
[----:B------:R-:W-:Y:S01]  /*6560*/  @P5 STG.E.U16 desc[UR38][R20.64+0x2], R27 ;  /* 0x0000021b14005986 */ /* 0x000fe2000c101526 */
[----:B------:R-:W-:Y:S02]  /*6570*/  ISETP.GT.AND P5, PT, R3, 0x80, P6 ;  /* 0x000000800300780c */ /* 0x000fe400037a4270 */
[----:B------:R-:W-:-:S11]  /*6580*/  ISETP.GT.AND P6, PT, R4, 0x9, PT ;  /* 0x000000090400780c */ /* 0x000fd60003fc4270 */
[----:B0-----:R-:W-:Y:S02]  /*6590*/  @P5 IMAD.MOV.U32 R8, RZ, RZ, R12 ;  /* 0x000000ffff085224 */ /* 0x001fe400078e000c */
[----:B------:R-:W-:-:S05]  /*65a0*/  @P5 IMAD.MOV.U32 R9, RZ, RZ, R13 ;  /* 0x000000ffff095224 */ /* 0x000fca00078e000d */
[----:B------:R0:W-:Y:S01]  /*65b0*/  @P5 STG.E.U16 desc[UR38][R8.64+0x10], R28 ;  /* 0x0000101c08005986 */ /* 0x0001e2000c101526 */
[----:B------:R-:W-:-:S13]  /*65c0*/  ISETP.GT.AND P5, PT, R3, 0x80, P6 ;  /* 0x000000800300780c */ /* 0x000fda00037a4270 */
[----:B0-----:R-:W-:Y:S02]  /*65d0*/  @P5 IMAD.MOV.U32 R8, RZ, RZ, R12 ;  /* 0x000000ffff085224 */ /* 0x001fe400078e000c */
[----:B------:R-:W-:-:S05]  /*65e0*/  @P5 IMAD.MOV.U32 R9, RZ, RZ, R13 ;  /* 0x000000ffff095224 */ /* 0x000fca00078e000d */
[----:B------:R0:W-:Y:S01]  /*65f0*/  @P5 STG.E.U16 desc[UR38][R8.64+0x12], R29 ;  /* 0x0000121d08005986 */ /* 0x0001e2000c101526 */
[----:B------:R-:W-:-:S04]  /*6600*/  ISETP.GT.AND P5, PT, R4, 0x8, PT ;  /* 0x000000080400780c */ /* 0x000fc80003fa4270 */
[----:B------:R-:W-:-:S13]  /*6610*/  ISETP.GT.AND P5, PT, R3, 0x88, P5 ;  /* 0x000000880300780c */ /* 0x000fda0002fa4270 */
        /* <DEDUP_REMOVED lines=42> */
[----:B------:R-:W-:Y:S01]  /*68c0*/  @P5 STG.E.U16 desc[UR38][R8.64+0x42], R41 ;  /* 0x0000422908005986 */ /* 0x000fe2000c101526 */
[----:B------:R-:W-:-:S04]  /*68d0*/  ISETP.GT.AND P5, PT, R4, 0x20, PT ;  /* 0x000000200400780c */ /* 0x000fc80003fa4270 */
[----:B------:R-:W-:-:S13]  /*68e0*/  ISETP.GT.AND P5, PT, R3, 0x88, P5 ;  /* 0x000000880300780c */ /* 0x000fda0002fa4270 */
[----:B------:R-:W-:Y:S01]  /*68f0*/  @P5 STG.E.U16 desc[UR38][R6.64+0x40], R42 ;  /* 0x0000402a06005986 */ /* 0x000fe2000c101526 */
[----:B------:R-:W-:Y:S02]  /*6900*/  ISETP.GT.AND P5, PT, R3, 0x88, P6 ;  /* 0x000000880300780c */ /* 0x000fe400037a4270 */
[----:B------:R-:W-:-:S11]  /*6910*/  ISETP.GT.AND P6, PT, R4, 0x28, PT ;  /* 0x000000280400780c */ /* 0x000fd60003fc4270 */
[----:B------:R-:W-:Y:S01]  /*6920*/  @P5 STG.E.U16 desc[UR38][R6.64+0x42], R43 ;  /* 0x0000422b06005986 */ /* 0x000fe2000c101526 */
[----:B------:R-:W-:-:S13]  /*6930*/  ISETP.GT.AND P5, PT, R3, 0x80, P6 ;  /* 0x000000800300780c */ /* 0x000fda00037a4270 */
[----:B------:R-:W-:Y:S02]  /*6940*/  @P5 IMAD.MOV.U32 R4, RZ, RZ, R12 ;  /* 0x000000ffff045224 */ /* 0x000fe400078e000c */
[----:B------:R-:W-:-:S05]  /*6950*/  @P5 IMAD.MOV.U32 R5, RZ, RZ, R13 ;  /* 0x000000ffff055224 */ /* 0x000fca00078e000d */
[----:B------:R0:W-:Y:S01]  /*6960*/  @P5 STG.E.U16 desc[UR38][R4.64+0x50], R44 ;  /* 0x0000502c04005986 */ /* 0x0001e2000c101526 */
[C---:B------:R-:W-:Y:S02]  /*6970*/  ISETP.GT.AND P5, PT, R3.reuse, 0x80, P4 ;  /* 0x000000800300780c */ /* 0x040fe400027a4270 */
[----:B------:R-:W-:-:S11]  /*6980*/  ISETP.GT.AND P4, PT, R3, 0x88, P4 ;  /* 0x000000880300780c */ /* 0x000fd60002784270 */
[----:B0-----:R-:W-:Y:S02]  /*6990*/  @P5 IMAD.MOV.U32 R4, RZ, RZ, R12 ;  /* 0x000000ffff045224 */ /* 0x001fe400078e000c */
[----:B------:R-:W-:-:S05]  /*69a0*/  @P5 IMAD.MOV.U32 R5, RZ, RZ, R13 ;  /* 0x000000ffff055224 */ /* 0x000fca00078e000d */
[----:B------:R0:W-:Y:S01]  /*69b0*/  @P5 STG.E.U16 desc[UR38][R4.64+0x52], R45 ;  /* 0x0000522d04005986 */ /* 0x0001e2000c101526 */
[----:B------:R-:W-:-:S13]  /*69c0*/  ISETP.GT.AND P5, PT, R3, 0x88, P6 ;  /* 0x000000880300780c */ /* 0x000fda00037a4270 */
[----:B0-----:R-:W-:Y:S02]  /*69d0*/  @P5 IMAD.MOV.U32 R4, RZ, RZ, R6 ;  /* 0x000000ffff045224 */ /* 0x001fe400078e0006 */
[----:B------:R-:W-:-:S05]  /*69e0*/  @P5 IMAD.MOV.U32 R5, RZ, RZ, R7 ;  /* 0x000000ffff055224 */ /* 0x000fca00078e0007 */
[----:B------:R0:W-:Y:S02]  /*69f0*/  @P5 STG.E.U16 desc[UR38][R4.64+0x50], R46 ;  /* 0x0000502e04005986 */ /* 0x0001e4000c101526 */
[----:B0-----:R-:W-:Y:S02]  /*6a00*/  @P4 IMAD.MOV.U32 R4, RZ, RZ, R6 ;  /* 0x000000ffff044224 */ /* 0x001fe400078e0006 */
[----:B------:R-:W-:-:S05]  /*6a10*/  @P4 IMAD.MOV.U32 R5, RZ, RZ, R7 ;  /* 0x000000ffff054224 */ /* 0x000fca00078e0007 */
[----:B------:R0:W-:Y:S01]  /*6a20*/  @P4 STG.E.U16 desc[UR38][R4.64+0x52], R47 ;  /* 0x0000522f04004986 */ /* 0x0001e2000c101526 */
[C---:B------:R-:W-:Y:S02]  /*6a30*/  ISETP.GT.AND P4, PT, R3.reuse, 0x80, P0 ;  /* 0x000000800300780c */ /* 0x040fe40000784270 */
[----:B------:R-:W-:-:S11]  /*6a40*/  ISETP.GT.AND P0, PT, R3, 0x88, P0 ;  /* 0x000000880300780c */ /* 0x000fd60000704270 */
        /* <DEDUP_REMOVED lines=9> */
[----:B------:R-:W-:Y:S01]  /*6ae0*/  ISETP.GT.AND P2, PT, R3, 0x88, P2 ;  /* 0x000000880300780c */ /* 0x000fe20001744270 */
[----:B0-----:R-:W-:Y:S02]  /*6af0*/  @P0 IMAD.MOV.U32 R4, RZ, RZ, R6 ;  /* 0x000000ffff040224 */ /* 0x001fe400078e0006 */
[----:B------:R-:W-:-:S05]  /*6b00*/  @P0 IMAD.MOV.U32 R5, RZ, RZ, R7 ;  /* 0x000000ffff050224 */ /* 0x000fca00078e0007 */
[----:B------:R0:W-:Y:S01]  /*6b10*/  @P0 STG.E.U16 desc[UR38][R4.64+0x60], R50 ;  /* 0x0000603204000986 */ /* 0x0001e2000c101526 */
[C---:B------:R-:W-:Y:S02]  /*6b20*/  ISETP.GT.AND P0, PT, R3.reuse, 0x80, P1 ;  /* 0x000000800300780c */ /* 0x040fe40000f04270 */
[----:B------:R-:W-:Y:S01]  /*6b30*/  ISETP.GT.AND P1, PT, R3, 0x88, P1 ;  /* 0x000000880300780c */ /* 0x000fe20000f24270 */
[----:B0-----:R-:W-:Y:S02]  /*6b40*/  @P3 IMAD.MOV.U32 R4, RZ, RZ, R6 ;  /* 0x000000ffff043224 */ /* 0x001fe400078e0006 */
[----:B------:R-:W-:-:S05]  /*6b50*/  @P3 IMAD.MOV.U32 R5, RZ, RZ, R7 ;  /* 0x000000ffff053224 */ /* 0x000fca00078e0007 */
[----:B------:R0:W-:Y:S02]  /*6b60*/  @P3 STG.E.U16 desc[UR38][R4.64+0x62], R51 ;  /* 0x0000623304003986 */ /* 0x0001e4000c101526 */
[----:B0-----:R-:W-:Y:S02]  /*6b70*/  @P4 IMAD.MOV.U32 R4, RZ, RZ, R12 ;  /* 0x000000ffff044224 */ /* 0x001fe400078e000c */
[----:B------:R-:W-:-:S05]  /*6b80*/  @P4 IMAD.MOV.U32 R5, RZ, RZ, R13 ;  /* 0x000000ffff054224 */ /* 0x000fca00078e000d */
[----:B------:R0:W-:Y:S04]  /*6b90*/  @P4 STG.E.U16 desc[UR38][R4.64+0x70], R52 ;  /* 0x0000703404004986 */ /* 0x0001e8000c101526 */
[----:B------:R1:W-:Y:S01]  /*6ba0*/  @P0 STG.E.U16 desc[UR38][R12.64+0x72], R53 ;  /* 0x000072350c000986 */ /* 0x0003e2000c101526 */
[----:B0-----:R-:W-:Y:S02]  /*6bb0*/  @P2 IMAD.MOV.U32 R4, RZ, RZ, R6 ;  /* 0x000000ffff042224 */ /* 0x001fe400078e0006 */
[----:B------:R-:W-:-:S05]  /*6bc0*/  @P2 IMAD.MOV.U32 R5, RZ, RZ, R7 ;  /* 0x000000ffff052224 */ /* 0x000fca00078e0007 */
[----:B------:R1:W-:Y:S04]  /*6bd0*/  @P2 STG.E.U16 desc[UR38][R4.64+0x70], R54 ;  /* 0x0000703604002986 */ /* 0x0003e8000c101526 */
[----:B------:R1:W-:Y:S02]  /*6be0*/  @P1 STG.E.U16 desc[UR38][R6.64+0x72], R55 ;  /* 0x0000723706001986 */ /* 0x0003e4000c101526 */
.L_x_157:
[----:B------:R-:W-:Y:S05]  /*6bf0*/  BSYNC B0 ;  /* 0x0000000000007941 */ /* 0x000fea0003800000 */
.L_x_33:
[----:B------:R-:W-:Y:S01]  /*6c00*/  IADD3 R16, P0, R16, UR36, RZ ;  /* 0x0000002410107c10 */ /* 0x000fe2000ff1e0ff */
[----:B------:R-:W-:Y:S01]  /*6c10*/  ULDC.64 UR4, c[0x0][0x650] ;  /* 0x0001940000047ab9 */ /* 0x000fe20000000a00 */
[----:B------:R-:W-:Y:S01]  /*6c20*/  PRMT R3, RZ, 0x7610, R3 ;  /* 0x00007610ff037816 */ /* 0x000fe20000000003 */
[----:B------:R-:W-:Y:S01]  /*6c30*/  IMAD.MOV.U32 R101, RZ, RZ, -0x1 ;  /* 0xffffffffff657424 */ /* 0x000fe200078e00ff */
[----:B------:R-:W-:Y:S01]  /*6c40*/  IADD3.X R17, R17, UR42, RZ, P0, !PT ;  /* 0x0000002a11117c10 */ /* 0x000fe200087fe4ff */
[----:B------:R-:W-:Y:S01]  /*6c50*/  IMAD.MOV.U32 R23, RZ, RZ, -0x1 ;  /* 0xffffffffff177424 */ /* 0x000fe200078e00ff */
[----:B------:R-:W-:-:S04]  /*6c60*/  ISETP.GE.U32.AND P0, PT, R16, UR4, PT ;  /* 0x0000000410007c0c */ /* 0x000fc8000bf06070 */
[----:B------:R-:W-:-:S13]  /*6c70*/  ISETP.GE.U32.AND.EX P0, PT, R17, UR5, PT, P0 ;  /* 0x0000000511007c0c */ /* 0x000fda000bf06100 */
[----:B------:R-:W-:Y:S05]  /*6c80*/  @P0 BRA `(.L_x_158) ;  /* 0x0000000400500947 */ /* 0x000fea0003800000 */
[----:B--2---:R-:W2:Y:S01]  /*6c90*/  LDC.64 R10, c[0x0][0x628] ;  /* 0x00018a00ff0a7b82 */ /* 0x004ea20000000a00 */
[----:B01-3--:R-:W0:Y:S01]  /*6ca0*/  S2R R12, SR_CTAID.X ;  /* 0x00000000000c7919 */ /* 0x00be220000002500 */
[----:B------:R-:W-:Y:S02]  /*6cb0*/  IMAD.MOV.U32 R8, RZ, RZ, R16 ;  /* 0x000000ffff087224 */ /* 0x000fe400078e0010 */
[----:B------:R-:W-:Y:S01]  /*6cc0*/  IMAD.MOV.U32 R9, RZ, RZ, R17 ;  /* 0x000000ffff097224 */ /* 0x000fe200078e0011 */
[----:B------:R-:W1:Y:S03]  /*6cd0*/  S2R R20, SR_CTAID.Y ;  /* 0x0000000000147919 */ /* 0x000e660000002600 */
[----:B------:R-:W3:Y:S08]  /*6ce0*/  LDC R0, c[0x0][0x630] ;  /* 0x00018c00ff007b82 */ /* 0x000ef00000000800 */
[----:B------:R-:W0:Y:S01]  /*6cf0*/  LDC.64 R14, c[0x0][0x620] ;  /* 0x00018800ff0e7b82 */ /* 0x000e220000000a00 */
[----:B--2---:R-:W-:-:S04]  /*6d00*/  ISETP.NE.U32.AND P0, PT, R10, RZ, PT ;  /* 0x000000ff0a00720c */ /* 0x004fc80003f05070 */
[----:B------:R-:W-:-:S13]  /*6d10*/  ISETP.NE.AND.EX P0, PT, R11, RZ, PT, P0 ;  /* 0x000000ff0b00720c */ /* 0x000fda0003f05300 */
[----:B01-3--:R-:W-:Y:S05]  /*6d20*/  @!P0 BRA `(.L_x_159) ;  /* 0x0000000000288947 */ /* 0x00bfea0003800000 */
        /* <DEDUP_REMOVED lines=10> */
.L_x_159:
[-CC-:B------:R-:W-:Y:S01]  /*6dd0*/  SHF.R.U64 R23, R8, R0.reuse, R9.reuse ;  /* 0x0000000008177219 */ /* 0x180fe20000001209 */
[----:B------:R-:W0:Y:S01]  /*6de0*/  LDC.64 R26, c[0x0][0x640] ;  /* 0x00019000ff1a7b82 */ /* 0x000e220000000a00 */
[----:B------:R-:W-:Y:S01]  /*6df0*/  SHF.R.U32.HI R0, RZ, R0, R9 ;  /* 0x00000000ff007219 */ /* 0x000fe20000011609 */
[----:B------:R-:W-:Y:S01]  /*6e00*/  ULDC UR4, c[0x0][0x150] ;  /* 0x0000540000047ab9 */ /* 0x000fe20000000800 */
[----:B------:R-:W-:Y:S02]  /*6e10*/  IADD3 R3, P0, RZ, -R23, RZ ;  /* 0x80000017ff037210 */ /* 0x000fe40007f1e0ff */
[----:B------:R-:W-:-:S03]  /*6e20*/  I2FP.F32.U32 R7, R12 ;  /* 0x0000000c00077245 */ /* 0x000fc60000201000 */
[----:B------:R-:W1:Y:S01]  /*6e30*/  LDC R6, c[0x0][0x618] ;  /* 0x00018600ff067b82 */ /* 0x000e620000000800 */
[----:B------:R-:W-:Y:S02]  /*6e40*/  IMAD.X R5, RZ, RZ, ~R0, P0 ;  /* 0x000000ffff057224 */ /* 0x000fe400000e0e00 */
[----:B------:R-:W-:Y:S01]  /*6e50*/  FMUL R7, R7, UR4 ;  /* 0x0000000407077c20 */ /* 0x000fe20008400000 */
[----:B------:R-:W-:Y:S01]  /*6e60*/  ULDC UR4, c[0x0][0x154] ;  /* 0x0000550000047ab9 */ /* 0x000fe20000000800 */
[-C--:B------:R-:W-:Y:S02]  /*6e70*/  IMAD R0, R5, R14.reuse, RZ ;  /* 0x0000000e05007224 */ /* 0x080fe400078e02ff */
[C---:B------:R-:W-:Y:S01]  /*6e80*/  IMAD.WIDE.U32 R4, R3.reuse, R14, R16 ;  /* 0x0000000e03047225 */ /* 0x040fe200078e0010 */
[----:B------:R-:W2:Y:S01]  /*6e90*/  LDC R8, c[0x0][0x608] ;  /* 0x00018200ff087b82 */ /* 0x000ea20000000800 */
[----:B------:R-:W3:Y:S02]  /*6ea0*/  F2I.U32.TRUNC.NTZ R7, R7 ;  /* 0x0000000700077305 */ /* 0x000ee4000020f000 */
[----:B------:R-:W-:Y:S01]  /*6eb0*/  IMAD R3, R3, R15, R0 ;  /* 0x0000000f03037224 */ /* 0x000fe200078e0200 */
[----:B------:R-:W-:-:S03]  /*6ec0*/  I2FP.F32.U32 R0, R20 ;  /* 0x0000001400007245 */ /* 0x000fc60000201000 */
[----:B------:R-:W-:Y:S01]  /*6ed0*/  IMAD.IADD R3, R5, 0x1, R3 ;  /* 0x0000000105037824 */ /* 0x000fe200078e0203 */
[----:B------:R-:W4:Y:S01]  /*6ee0*/  LDC R24, c[0x0][0x658] ;  /* 0x00019600ff187b82 */ /* 0x000f220000000800 */
[----:B0-----:R-:W-:-:S04]  /*6ef0*/  ISETP.NE.U32.AND P0, PT, R26, RZ, PT ;  /* 0x000000ff1a00720c */ /* 0x001fc80003f05070 */
[----:B------:R-:W-:-:S03]  /*6f00*/  ISETP.NE.AND.EX P0, PT, R27, RZ, PT, P0 ;  /* 0x000000ff1b00720c */ /* 0x000fc60003f05300 */
[----:B------:R-:W0:Y:S01]  /*6f10*/  LDC R9, c[0x0][0x144] ;  /* 0x00005100ff097b82 */ /* 0x000e220000000800 */
[-C--:B-1----:R-:W-:Y:S01]  /*6f20*/  SHF.R.U64 R10, R4, R6.reuse, R3 ;  /* 0x00000006040a7219 */ /* 0x082fe20000001203 */
[----:B---3--:R-:W-:Y:S01]  /*6f30*/  IMAD.MOV R7, RZ, RZ, -R7 ;  /* 0x000000ffff077224 */ /* 0x008fe200078e0a07 */
[----:B------:R-:W-:Y:S01]  /*6f40*/  SHF.R.U32.HI R3, RZ, R6, R3 ;  /* 0x00000006ff037219 */ /* 0x000fe20000011603 */
[----:B------:R-:W-:-:S04]  /*6f50*/  FMUL R6, R0, UR4 ;  /* 0x0000000400067c20 */ /* 0x000fc80008400000 */
[----:B------:R-:W1:Y:S01]  /*6f60*/  LDC R15, c[0x0][0x148] ;  /* 0x00005200ff0f7b82 */ /* 0x000e620000000800 */
[----:B------:R3:W0:Y:S01]  /*6f70*/  F2I.U32.TRUNC.NTZ R14, R6 ;  /* 0x00000006000e7305 */ /* 0x000622000020f000 */
[-CC-:B--2---:R-:W-:Y:S02]  /*6f80*/  SHF.R.U64 R0, R10, R8.reuse, R3.reuse ;  /* 0x000000080a007219 */ /* 0x184fe40000001203 */
[----:B------:R-:W-:-:S04]  /*6f90*/  SHF.R.U32.HI R3, RZ, R8, R3 ;  /* 0x00000008ff037219 */ /* 0x000fc80000011603 */
[----:B------:R-:W2:Y:S01]  /*6fa0*/  LDC R21, c[0x0][0x600] ;  /* 0x00018000ff157b82 */ /* 0x000ea20000000800 */
[-CC-:B----4-:R-:W-:Y:S02]  /*6fb0*/  SHF.R.U64 R13, R0, R24.reuse, R3.reuse ;  /* 0x00000018000d7219 */ /* 0x190fe40000001203 */
[----:B------:R-:W-:-:S03]  /*6fc0*/  SHF.R.U32.HI R5, RZ, R24, R3 ;  /* 0x00000018ff057219 */ /* 0x000fc60000011603 */
[----:B------:R-:W-:Y:S02]  /*6fd0*/  IMAD.MOV.U32 R4, RZ, RZ, R13 ;  /* 0x000000ffff047224 */ /* 0x000fe400078e000d */
[----:B------:R-:W4:Y:S01]  /*6fe0*/  LDC R28, c[0x0][0x648] ;  /* 0x00019200ff1c7b82 */ /* 0x000f220000000800 */
[----:B0-----:R-:W-:-:S07]  /*6ff0*/  IMAD R25, R9, R7, R12 ;  /* 0x0000000709197224 */ /* 0x001fce00078e020c */
[----:B------:R-:W0:Y:S08]  /*7000*/  LDC R29, c[0x0][0x638] ;  /* 0x00018e00ff1d7b82 */ /* 0x000e300000000800 */
[----:B------:R-:W0:Y:S01]  /*7010*/  LDC R30, c[0x0][0x610] ;  /* 0x00018400ff1e7b82 */ /* 0x000e220000000800 */
[----:B-123--:R-:W-:Y:S05]  /*7020*/  @!P0 BRA `(.L_x_160) ;  /* 0x0000000000288947 */ /* 0x00efea0003800000 */
[----:B------:R-:W1:Y:S02]  /*7030*/  LDC R4, c[0x0][0x64c] ;  /* 0x00019300ff047b82 */ /* 0x000e640000000800 */
[----:B-1----:R-:W-:-:S05]  /*7040*/  IADD3 R3, P0, R13, R4, RZ ;  /* 0x000000040d037210 */ /* 0x002fca0007f1e0ff */
        /* <DEDUP_REMOVED lines=8> */
.L_x_160:
[----:B------:R-:W-:Y:S01]  /*70d0*/  ISETP.NE.AND P0, PT, R2, 0x1, PT ;  /* 0x000000010200780c */ /* 0x000fe20003f05270 */
[----:B------:R-:W-:Y:S01]  /*70e0*/  IMAD.MOV R14, RZ, RZ, -R14 ;  /* 0x000000ffff0e7224 */ /* 0x000fe200078e0a0e */
[----:B----4-:R-:W-:Y:S01]  /*70f0*/  SHF.R.U64 R3, R4, R28, R5 ;  /* 0x0000001c04037219 */ /* 0x010fe20000001205 */
[----:B------:R-:W-:Y:S01]  /*7100*/  VIADD R5, R21, 0xffffffff ;  /* 0xffffffff15057836 */ /* 0x000fe20000000000 */
[----:B------:R-:W-:-:S03]  /*7110*/  LOP3.LUT R0, R0, R99, RZ, 0xc0, !PT ;  /* 0x0000006300007212 */ /* 0x000fc600078ec0ff */
[----:B------:R-:W-:Y:S01]  /*7120*/  IMAD.MOV R4, RZ, RZ, -R3 ;  /* 0x000000ffff047224 */ /* 0x000fe200078e0a03 */
[----:B------:R-:W-:Y:S01]  /*7130*/  LOP3.LUT R10, R10, R5, RZ, 0xc0, !PT ;  /* 0x000000050a0a7212 */ /* 0x000fe200078ec0ff */
[----:B------:R-:W-:Y:S02]  /*7140*/  IMAD R0, R95, R3, R0 ;  /* 0x000000035f007224 */ /* 0x000fe400078e0200 */
[----:B0-----:R-:W-:Y:S02]  /*7150*/  IMAD R3, R4, R29, R13 ;  /* 0x0000001d04037224 */ /* 0x001fe400078e020d */
[----:B------:R-:W-:Y:S02]  /*7160*/  @P0 IMAD R25, R15, R14, R20 ;  /* 0x0000000e0f190224 */ /* 0x000fe400078e0214 */
[----:B------:R-:W-:Y:S02]  /*7170*/  IMAD R5, R3, R21, R10 ;  /* 0x0000001503057224 */ /* 0x000fe400078e020a */
[----:B------:R-:W-:-:S02]  /*7180*/  IMAD R0, R0, R30, R25 ;  /* 0x0000001e00007224 */ /* 0x000fc400078e0219 */
[----:B------:R-:W-:-:S03]  /*7190*/  IMAD.MOV.U32 R4, RZ, RZ, 0x1 ;  /* 0x00000001ff047424 */ /* 0x000fc600078e00ff */
[----:B------:R-:W-:Y:S02]  /*71a0*/  SEL R101, R5, R0, !P0 ;  /* 0x0000000005657207 */ /* 0x000fe40004000000 */
[----:B------:R-:W-:Y:S02]  /*71b0*/  PRMT R3, R4, 0x7610, R3 ;  /* 0x0000761004037816 */ /* 0x000fe40000000003 */
[----:B------:R-:W-:-:S07]  /*71c0*/  SEL R0, R0, R5, !P0 ;  /* 0x0000000500007207 */ /* 0x000fce0004000000 */
.L_x_158:
[----:B------:R-:W-:Y:S01]  /*71d0*/  LOP3.LUT P0, RZ, R3, 0xff, RZ, 0xc0, !PT ;  /* 0x000000ff03ff7812 */ /* 0x000fe2000780c0ff */
[----:B------:R-:W-:-:S12]  /*71e0*/  IMAD.MOV.U32 R109, RZ, RZ, R0 ;  /* 0x000000ffff6d7224 */ /* 0x000fd800078e0000 */
[----:B------:R-:W-:Y:S05]  /*71f0*/  @P0 BRA `(.L_x_161) ;  /* 0xffffffa000d00947 */ /* 0x000fea000383ffff */
[----:B------:R-:W-:Y:S05]  /*7200*/  EXIT ;  /* 0x000000000000794d */ /* 0x000fea0003800000 */
.L_x_8:
        /* <DEDUP_REMOVED lines=26> */
.L_x_163:
[----:B------:R-:W0:Y:S01]  /*73b0*/  LDC.64 R28, c[0x0][0x640] ;  /* 0x00019000ff1c7b82 */ /* 0x000e220000000a00 */
[-CC-:B------:R-:W-:Y:S01]  /*73c0*/  SHF.R.U64 R22, R14, R6.reuse, R15.reuse ;  /* 0x000000060e167219 */ /* 0x180fe2000000120f */
[----:B------:R-:W-:Y:S01]  /*73d0*/  IMAD.MOV.U32 R30, RZ, RZ, 0x1 ;  /* 0x00000001ff1e7424 */ /* 0x000fe200078e00ff */
[----:B------:R-:W-:Y:S02]  /*73e0*/  SHF.R.U32.HI R6, RZ, R6, R15 ;  /* 0x00000006ff067219 */ /* 0x000fe4000001160f */
[----:B------:R-:W-:-:S03]  /*73f0*/  IADD3 R13, P0, RZ, -R22, RZ ;  /* 0x80000016ff0d7210 */ /* 0x000fc60007f1e0ff */
[----:B------:R-:W1:Y:S02]  /*7400*/  LDC R12, c[0x0][0x618] ;  /* 0x00018600ff0c7b82 */ /* 0x000e640000000800 */
[----:B------:R-:W-:-:S04]  /*7410*/  IMAD.X R11, RZ, RZ, ~R6, P0 ;  /* 0x000000ffff0b7224 */ /* 0x000fc800000e0e06 */
[-C--:B------:R-:W-:Y:S02]  /*7420*/  IMAD R6, R11, R24.reuse, RZ ;  /* 0x000000180b067224 */ /* 0x080fe400078e02ff */
[----:B------:R-:W2:Y:S01]  /*7430*/  LDC R14, c[0x0][0x608] ;  /* 0x00018200ff0e7b82 */ /* 0x000ea20000000800 */
[----:B------:R-:W-:-:S04]  /*7440*/  IMAD.WIDE.U32 R10, R13, R24, R16 ;  /* 0x000000180d0a7225 */ /* 0x000fc800078e0010 */
[----:B------:R-:W-:-:S03]  /*7450*/  IMAD R13, R13, R25, R6 ;  /* 0x000000190d0d7224 */ /* 0x000fc600078e0206 */
[----:B------:R-:W3:Y:S01]  /*7460*/  LDC R27, c[0x0][0x658] ;  /* 0x00019600ff1b7b82 */ /* 0x000ee20000000800 */
[----:B------:R-:W-:Y:S01]  /*7470*/  IMAD.IADD R11, R11, 0x1, R13 ;  /* 0x000000010b0b7824 */ /* 0x000fe200078e020d */
[----:B0-----:R-:W-:-:S04]  /*7480*/  ISETP.NE.U32.AND P0, PT, R28, RZ, PT ;  /* 0x000000ff1c00720c */ /* 0x001fc80003f05070 */
[----:B------:R-:W-:Y:S02]  /*7490*/  ISETP.NE.AND.EX P0, PT, R29, RZ, PT, P0 ;  /* 0x000000ff1d00720c */ /* 0x000fe40003f05300 */
[----:B------:R-:W0:Y:S01]  /*74a0*/  LDC R24, c[0x0][0x600] ;  /* 0x00018000ff187b82 */ /* 0x000e220000000800 */
[-CC-:B-1----:R-:W-:Y:S01]  /*74b0*/  SHF.R.U64 R8, R10, R12.reuse, R11.reuse ;  /* 0x0000000c0a087219 */ /* 0x182fe2000000120b */
[----:B------:R-:W-:Y:S01]  /*74c0*/  IMAD.MOV.U32 R10, RZ, RZ, -0x1 ;  /* 0xffffffffff0a7424 */ /* 0x000fe200078e00ff */
[----:B------:R-:W-:-:S05]  /*74d0*/  SHF.R.U32.HI R11, RZ, R12, R11 ;  /* 0x0000000cff0b7219 */ /* 0x000fca000001160b */
[----:B------:R-:W1:Y:S01]  /*74e0*/  LDC R25, c[0x0][0x648] ;  /* 0x00019200ff197b82 */ /* 0x000e620000000800 */
[-CC-:B--2---:R-:W-:Y:S02]  /*74f0*/  SHF.R.U64 R21, R8, R14.reuse, R11.reuse ;  /* 0x0000000e08157219 */ /* 0x184fe4000000120b */
[----:B------:R-:W-:-:S05]  /*7500*/  SHF.R.U32.HI R6, RZ, R14, R11 ;  /* 0x0000000eff067219 */ /* 0x000fca000001160b */
[----:B------:R-:W2:Y:S01]  /*7510*/  LDC R26, c[0x0][0x638] ;  /* 0x00018e00ff1a7b82 */ /* 0x000ea20000000800 */
[-C--:B---3--:R-:W-:Y:S02]  /*7520*/  SHF.L.U32 R10, R10, R27.reuse, RZ ;  /* 0x0000001b0a0a7219 */ /* 0x088fe400000006ff */
[-CC-:B------:R-:W-:Y:S02]  /*7530*/  SHF.R.U64 R23, R21, R27.reuse, R6.reuse ;  /* 0x0000001b15177219 */ /* 0x180fe40000001206 */
[----:B------:R-:W-:Y:S02]  /*7540*/  LOP3.LUT R32, RZ, R10, RZ, 0x33, !PT ;  /* 0x0000000aff207212 */ /* 0x000fe400078e33ff */
[----:B------:R-:W-:Y:S01]  /*7550*/  SHF.R.U32.HI R11, RZ, R27, R6 ;  /* 0x0000001bff0b7219 */ /* 0x000fe20000011606 */
[----:B------:R-:W3:Y:S01]  /*7560*/  LDC R31, c[0x0][0x610] ;  /* 0x00018400ff1f7b82 */ /* 0x000ee20000000800 */
[----:B------:R-:W-:Y:S01]  /*7570*/  IMAD.MOV.U32 R10, RZ, RZ, R23 ;  /* 0x000000ffff0a7224 */ /* 0x000fe200078e0017 */
[----:B------:R-:W-:Y:S06]  /*7580*/  @!P0 BRA `(.L_x_164) ;  /* 0x0000000000288947 */ /* 0x000fec0003800000 */
        /* <DEDUP_REMOVED lines=10> */
.L_x_164:
[----:B------:R-:W-:Y:S02]  /*7630*/  ISETP.NE.AND P0, PT, R2, 0x1, PT ;  /* 0x000000010200780c */ /* 0x000fe40003f05270 */
[----:B-1----:R-:W-:Y:S01]  /*7640*/  SHF.R.U64 R6, R10, R25, R11 ;  /* 0x000000190a067219 */ /* 0x002fe2000000120b */
[----:B0-----:R-:W-:Y:S01]  /*7650*/  VIADD R11, R24, 0xffffffff ;  /* 0xffffffff180b7836 */ /* 0x001fe20000000000 */
[----:B------:R-:W-:Y:S02]  /*7660*/  SHF.L.U32 R30, R30, R27, RZ ;  /* 0x0000001b1e1e7219 */ /* 0x000fe400000006ff */
[----:B------:R-:W-:Y:S01]  /*7670*/  LOP3.LUT R5, R21, R32, RZ, 0xc0, !PT ;  /* 0x0000002015057212 */ /* 0x000fe200078ec0ff */
[----:B------:R-:W-:-:S04]  /*7680*/  IMAD.MOV R10, RZ, RZ, -R6 ;  /* 0x000000ffff0a7224 */ /* 0x000fc800078e0a06 */
[----:B------:R-:W-:Y:S01]  /*7690*/  IMAD R6, R30, R6, R5 ;  /* 0x000000061e067224 */ /* 0x000fe200078e0205 */
[----:B------:R-:W-:Y:S01]  /*76a0*/  LOP3.LUT R5, R8, R11, RZ, 0xc0, !PT ;  /* 0x0000000b08057212 */ /* 0x000fe200078ec0ff */
[----:B------:R-:W-:Y:S02]  /*76b0*/  @P0 IMAD R7, R9, R20, R4 ;  /* 0x0000001409070224 */ /* 0x000fe400078e0204 */
[----:B--2---:R-:W-:Y:S02]  /*76c0*/  IMAD R4, R10, R26, R23 ;  /* 0x0000001a0a047224 */ /* 0x004fe400078e0217 */
[----:B---3--:R-:W-:Y:S02]  /*76d0*/  IMAD R7, R6, R31, R7 ;  /* 0x0000001f06077224 */ /* 0x008fe400078e0207 */
[----:B------:R-:W-:Y:S02]  /*76e0*/  IMAD R4, R4, R24, R5 ;  /* 0x0000001804047224 */ /* 0x000fe400078e0205 */
[----:B------:R-:W-:-:S02]  /*76f0*/  IMAD.MOV.U32 R8, RZ, RZ, 0x1 ;  /* 0x00000001ff087424 */ /* 0x000fc400078e00ff */
[----:B------:R-:W-:Y:S01]  /*7700*/  IMAD.MOV.U32 R6, RZ, RZ, R22 ;  /* 0x000000ffff067224 */ /* 0x000fe200078e0016 */
[----:B------:R-:W-:Y:S02]  /*7710*/  SEL R19, R4, R7, !P0 ;  /* 0x0000000704137207 */ /* 0x000fe40004000000 */
[----:B------:R-:W-:-:S07]  /*7720*/  SEL R21, R7, R4, !P0 ;  /* 0x0000000407157207 */ /* 0x000fce0004000000 */
.L_x_162:
[----:B------:R-:W-:-:S08]  /*7730*/  NOP ;  /* 0x0000000000007918 */ /* 0x000fd00000000000 */
[----:B------:R-:W0:-:S00]  /*7740*/  USETMAXREG.DEALLOC.CTAPOOL 0x28 ;  /* 0x00000028000079c8 */ /* 0x000e0000080e0500 */
[----:B0-----:R-:W-:-:S13]  /*7750*/  ISETP.NE.AND P0, PT, R3, RZ, PT ;  /* 0x000000ff0300720c */ /* 0x001fda0003f05270 */
[----:B------:R-:W-:Y:S05]  /*7760*/  @P0 EXIT ;  /* 0x000000000000094d */ /* 0x000fea0003800000 */
[----:B------:R-:W-:Y:S01]  /*7770*/  LOP3.LUT P0, RZ, R8, 0xff, RZ, 0xc0, !PT ;  /* 0x000000ff08ff7812 */ /* 0x000fe2000780c0ff */
[----:B------:R-:W-:Y:S02]  /*7780*/  IMAD.MOV.U32 R3, RZ, RZ, 0x1 ;  /* 0x00000001ff037424 */ /* 0x000fe400078e00ff */
[----:B------:R-:W-:-:S10]  /*7790*/  IMAD.MOV.U32 R8, RZ, RZ, RZ ;  /* 0x000000ffff087224 */ /* 0x000fd400078e00ff */
[----:B------:R-:W-:Y:S05]  /*77a0*/  @!P0 BRA `(.L_x_165) ;  /* 0x0000000c00248947 */ /* 0x000fea0003800000 */
[----:B------:R-:W0:Y:S01]  /*77b0*/  LDC R3, c[0x0][0x28c] ;  /* 0x0000a300ff037b82 */ /* 0x000e220000000800 */
[----:B------:R-:W-:Y:S01]  /*77c0*/  ULDC UR5, c[0x0][0x658] ;  /* 0x0001960000057ab9 */ /* 0x000fe20000000800 */
[----:B------:R-:W-:Y:S01]  /*77d0*/  UMOV UR6, 0xffffffff ;  /* 0xffffffff00067882 */ /* 0x000fe20000000000 */
[----:B------:R-:W-:Y:S01]  /*77e0*/  BSSY B0, `(.L_x_165) ;  /* 0x00000c5000007945 */ /* 0x000fe20003800000 */
[----:B------:R-:W-:Y:S01]  /*77f0*/  USHF.L.U32 UR6, UR6, UR5, URZ ;  /* 0x0000000506067299 */ /* 0x000fe2000800063f */
[----:B------:R-:W-:Y:S01]  /*7800*/  IMAD.MOV.U32 R10, RZ, RZ, 0x1 ;  /* 0x00000001ff0a7424 */ /* 0x000fe200078e00ff */
[----:B------:R-:W-:Y:S01]  /*7810*/  LOP3.LUT R9, R18, 0x2, RZ, 0xfc, !PT ;  /* 0x0000000212097812 */ /* 0x000fe200078efcff */
[----:B------:R-:W-:Y:S01]  /*7820*/  IMAD.MOV.U32 R8, RZ, RZ, RZ ;  /* 0x000000ffff087224 */ /* 0x000fe200078e00ff */
[----:B------:R-:W1:Y:S01]  /*7830*/  S2UR UR8, SR_CgaCtaId ;  /* 0x00000000000879c3 */ /* 0x000e620000008800 */
[----:B------:R-:W-:Y:S01]  /*7840*/  ULDC UR4, c[0x0][0x600] ;  /* 0x0001800000047ab9 */ /* 0x000fe20000000800 */
[----:B------:R-:W-:Y:S01]  /*7850*/  UMOV UR7, 0x1 ;  /* 0x0000000100077882 */ /* 0x000fe20000000000 */
[----:B------:R-:W-:-:S02]  /*7860*/  UIADD3 UR15, UR4, -0x1, URZ ;  /* 0xffffffff040f7890 */ /* 0x000fc4000fffe03f */
[----:B------:R-:W-:Y:S02]  /*7870*/  USHF.L.U32 UR17, UR7, UR5, URZ ;  /* 0x0000000507117299 */ /* 0x000fe4000800063f */
[----:B------:R-:W-:Y:S01]  /*7880*/  ULOP3.LUT UR16, URZ, UR6, URZ, 0x33, !UPT ;  /* 0x000000063f107292 */ /* 0x000fe2000f8e333f */
[----:B------:R-:W-:Y:S01]  /*7890*/  ULDC.64 UR20, c[0x0][0x198] ;  /* 0x0000660000147ab9 */ /* 0x000fe20000000a00 */
[----:B0-----:R-:W-:-:S05]  /*78a0*/  VIADD R3, R3, 0x1f ;  /* 0x0000001f03037836 */ /* 0x001fca0000000000 */
[----:B------:R-:W-:Y:S01]  /*78b0*/  SHF.R.S32.HI R4, RZ, 0x1f, R3 ;  /* 0x0000001fff047819 */ /* 0x000fe20000011403 */
[----:B-1----:R-:W-:-:S03]  /*78c0*/  IMAD.U32 R12, RZ, RZ, UR8 ;  /* 0x00000008ff0c7e24 */ /* 0x002fc6000f8e00ff */
[----:B------:R-:W-:Y:S01]  /*78d0*/  LEA.HI R4, R4, R3, RZ, 0x5 ;  /* 0x0000000304047211 */ /* 0x000fe200078f28ff */
[----:B------:R-:W-:-:S03]  /*78e0*/  IMAD.MOV.U32 R3, RZ, RZ, 0x1 ;  /* 0x00000001ff037424 */ /* 0x000fc600078e00ff */
[----:B------:R-:W-:-:S05]  /*78f0*/  SHF.R.S32.HI R11, RZ, 0x5, R4 ;  /* 0x00000005ff0b7819 */ /* 0x000fca0000011404 */
[----:B------:R-:W-:-:S07]  /*7900*/  VIADD R13, R11, 0x1 ;  /* 0x000000010b0d7836 */ /* 0x000fce0000000000 */
.L_x_176:
[----:B------:R-:W-:-:S03]  /*7910*/  UMOV UR4, 0xffffffff ;  /* 0xffffffff00047882 */ /* 0x000fc60000000000 */
[----:B------:R-:W-:Y:S05]  /*7920*/  BRA.DIV UR4, `(.L_x_166) ;  /* 0x0000001204a87947 */ /* 0x000fea000b800000 */
[----:B------:R-:W-:-:S13]  /*7930*/  ELECT P6, URZ, PT ;  /* 0x00000000003f782f */ /* 0x000fda00038c0000 */
.L_x_194:
[----:B------:R-:W0:Y:S01]  /*7940*/  LDC R4, c[0x0][0x28c] ;  /* 0x0000a300ff047b82 */ /* 0x000e220000000800 */
[----:B------:R-:W-:Y:S01]  /*7950*/  BSSY B1, `(.L_x_167) ;  /* 0x000003b000017945 */ /* 0x000fe20003800000 */
[----:B0-----:R-:W-:-:S13]  /*7960*/  ISETP.LT.OR P6, PT, R4, 0x1, !P6 ;  /* 0x000000010400780c */ /* 0x001fda00077c1670 */
[----:B------:R-:W-:Y:S05]  /*7970*/  @P6 BRA `(.L_x_168) ;  /* 0x0000000000e06947 */ /* 0x000fea0003800000 */
[----:B------:R-:W-:Y:S02]  /*7980*/  IMAD R21, R21, 0x4, R12 ;  /* 0x0000000415157824 */ /* 0x000fe400078e020c */
[----:B------:R-:W-:Y:S02]  /*7990*/  IMAD.SHL.U32 R19, R19, 0x40, RZ ;  /* 0x0000004013137824 */ /* 0x000fe400078e00ff */
[----:B------:R-:W-:Y:S02]  /*79a0*/  IMAD.MOV.U32 R22, RZ, RZ, RZ ;  /* 0x000000ffff167224 */ /* 0x000fe400078e00ff */
[----:B------:R-:W-:Y:S02]  /*79b0*/  IMAD.MOV.U32 R4, RZ, RZ, R13 ;  /* 0x000000ffff047224 */ /* 0x000fe400078e000d */
[----:B------:R-:W-:Y:S02]  /*79c0*/  IMAD.MOV.U32 R5, RZ, RZ, R3 ;  /* 0x000000ffff057224 */ /* 0x000fe400078e0003 */
[----:B------:R-:W-:-:S02]  /*79d0*/  IMAD.MOV.U32 R7, RZ, RZ, R8 ;  /* 0x000000ffff077224 */ /* 0x000fc400078e0008 */
[----:B------:R-:W-:-:S07]  /*79e0*/  IMAD.SHL.U32 R21, R21, 0x40, RZ ;  /* 0x0000004015157824 */ /* 0x000fce00078e00ff */
.L_x_171:
[----:B------:R-:W0:Y:S01]  /*79f0*/  S2UR UR4, SR_CgaCtaId ;  /* 0x00000000000479c3 */ /* 0x000e220000008800 */
[----:B------:R-:W-:Y:S02]  /*7a00*/  MOV R15, 0x400 ;  /* 0x00000400000f7802 */ /* 0x000fe40000000f00 */
[----:B------:R-:W-:Y:S02]  /*7a10*/  SHF.L.U32 R14, R5, 0x1f, RZ ;  /* 0x0000001f050e7819 */ /* 0x000fe400000006ff */
[----:B------:R-:W-:Y:S01]  /*7a20*/  ISETP.NE.AND P1, PT, R0, RZ, PT ;  /* 0x000000ff0000720c */ /* 0x000fe20003f25270 */
[----:B0-----:R-:W-:-:S05]  /*7a30*/  IMAD.U32 R12, RZ, RZ, UR4 ;  /* 0x00000004ff0c7e24 */ /* 0x001fca000f8e00ff */
[----:B------:R-:W-:-:S07]  /*7a40*/  LEA R20, R12, R15, 0x18 ;  /* 0x0000000f0c147211 */ /* 0x000fce00078ec0ff */
[----:B------:R-:W0:Y:S01]  /*7a50*/  @!P1 LDC R15, c[0x0][0x500] ;  /* 0x00014000ff0f9b82 */ /* 0x000e220000000800 */
[----:B------:R-:W-:-:S04]  /*7a60*/  IMAD R23, R7, 0x8, R20 ;  /* 0x0000000807177824 */ /* 0x000fc800078e0214 */
[----:B------:R-:W1:Y:S02]  /*7a70*/  SYNCS.PHASECHK.TRANS64.TRYWAIT P0, [R23+URZ+0x58], R14 ;  /* 0x0000580e170075a7 */ /* 0x000e64000800017f */
[----:B-1----:R-:W-:Y:S05]  /*7a80*/  @!P0 BRA `(.L_x_169) ;  /* 0x0000001000708947 */ /* 0x002fea0003800000 */
.L_x_195:
[----:B-1----:R-:W-:Y:S01]  /*7a90*/  PRMT R14, R9, 0x9910, RZ ;  /* 0x00009910090e7816 */ /* 0x002fe200000000ff */
[----:B0-----:R0:W-:Y:S03]  /*7aa0*/  @!P1 SYNCS.ARRIVE.TRANS64 RZ, [R23+URZ], R15 ;  /* 0x0000000f17ff99a7 */ /* 0x0011e6000800003f */
[----:B------:R-:W-:-:S13]  /*7ab0*/  ISETP.NE.AND P0, PT, R14, 0x2, PT ;  /* 0x000000020e00780c */ /* 0x000fda0003f05270 */
[----:B0-----:R-:W-:Y:S05]  /*7ac0*/  @P0 BRA `(.L_x_170) ;  /* 0x0000000000040947 */ /* 0x001fea0003800000 */
[----:B------:R-:W-:Y:S01]  /*7ad0*/  BPT.TRAP 0x1 ;  /* 0x000000040000795c */ /* 0x000fe20000300000 */
.L_x_170:
[----:B------:R-:W-:Y:S01]  /*7ae0*/  IMAD R14, R7, 0x4, R12 ;  /* 0x00000004070e7824 */ /* 0x000fe200078e020c */
[----:B------:R-:W-:Y:S01]  /*7af0*/  R2UR UR9, R23 ;  /* 0x00000000170972ca */ /* 0x000fe200000e0000 */
[----:B------:R-:W-:Y:S01]  /*7b00*/  VIADD R4, R4, 0xffffffff ;  /* 0xffffffff04047836 */ /* 0x000fe20000000000 */
[----:B------:R-:W-:Y:S01]  /*7b10*/  UIADD3 UR4, UP0, UR20, 0xf0, URZ ;  /* 0x000000f014047890 */ /* 0x000fe2000ff1e03f */
[----:B------:R-:W-:Y:S01]  /*7b20*/  IMAD.SHL.U32 R14, R14, 0x800, RZ ;  /* 0x000008000e0e7824 */ /* 0x000fe200078e00ff */
[----:B------:R-:W-:Y:S01]  /*7b30*/  R2UR UR11, R21 ;  /* 0x00000000150b72ca */ /* 0x000fe200000e0000 */
[----:B------:R-:W-:Y:S01]  /*7b40*/  UIADD3 UR22, UP1, UR20, 0x1f0, URZ ;  /* 0x000001f014167890 */ /* 0x000fe2000ff3e03f */
[----:B------:R-:W-:Y:S01]  /*7b50*/  R2UR UR10, R22 ;  /* 0x00000000160a72ca */ /* 0x000fe200000e0000 */
[--C-:B------:R-:W-:Y:S01]  /*7b60*/  IMAD R14, R14, 0x2, R20.reuse ;  /* 0x000000020e0e7824 */ /* 0x100fe200078e0214 */
[----:B------:R-:W-:Y:S01]  /*7b70*/  R2UR UR12, R6 ;  /* 0x00000000060c72ca */ /* 0x000fe200000e0000 */
[----:B------:R-:W-:Y:S01]  /*7b80*/  IMAD R20, R7, 0x1000, R20 ;  /* 0x0000100007147824 */ /* 0x000fe200078e0214 */
[----:B------:R-:W-:Y:S01]  /*7b90*/  R2UR UR18, R19 ;  /* 0x00000000131272ca */ /* 0x000fe200000e0000 */
[----:B------:R-:W-:Y:S01]  /*7ba0*/  VIADD R7, R7, 0x1 ;  /* 0x0000000107077836 */ /* 0x000fe20000000000 */
[----:B------:R-:W-:Y:S01]  /*7bb0*/  R2UR UR5, R14 ;  /* 0x000000000e0572ca */ /* 0x000fe200000e0000 */
[----:B------:R-:W-:Y:S01]  /*7bc0*/  UIADD3.X UR23, URZ, UR21, URZ, UP1, !UPT ;  /* 0x000000153f177290 */ /* 0x000fe20008ffe43f */
[----:B------:R-:W-:Y:S01]  /*7bd0*/  R2UR UR8, R20 ;  /* 0x00000000140872ca */ /* 0x000fe200000e0000 */
[----:B------:R-:W-:Y:S01]  /*7be0*/  UMOV UR19, 0xf0000 ;  /* 0x000f000000137882 */ /* 0x000fe20000000000 */
[----:B------:R-:W-:Y:S01]  /*7bf0*/  ISETP.GT.AND P1, PT, R4, 0x1, PT ;  /* 0x000000010400780c */ /* 0x000fe20003f24270 */
[----:B------:R-:W-:Y:S01]  /*7c00*/  UMOV UR6, 0x0 ;  /* 0x0000000000067882 */ /* 0x000fe20000000000 */
[----:B------:R-:W-:Y:S01]  /*7c10*/  UMOV UR7, 0x10000000 ;  /* 0x1000000000077882 */ /* 0x000fe20000000000 */
[----:B------:R-:W-:Y:S01]  /*7c20*/  ISETP.NE.AND P0, PT, R7, 0xb, PT ;  /* 0x0000000b0700780c */ /* 0x000fe20003f05270 */
[----:B------:R-:W-:-:S03]  /*7c30*/  VIADD R22, R22, 0x20 ;  /* 0x0000002016167836 */ /* 0x000fc60000000000 */
[----:B------:R-:W-:Y:S02]  /*7c40*/  SEL R14, RZ, 0x1, P0 ;  /* 0x00000001ff0e7807 */ /* 0x000fe40000000000 */
[----:B------:R-:W-:Y:S01]  /*7c50*/  UIADD3 UR13, UR5, 0x180, URZ ;  /* 0x00000180050d7890 */ /* 0x000fe2000fffe03f */
[----:B------:R-:W-:Y:S01]  /*7c60*/  SEL R7, R7, RZ, P0 ;  /* 0x000000ff07077207 */ /* 0x000fe20000000000 */
[----:B------:R-:W-:Y:S01]  /*7c70*/  UIADD3.X UR5, URZ, UR21, URZ, UP0, !UPT ;  /* 0x000000153f057290 */ /* 0x000fe200087fe43f */
[----:B------:R-:W-:Y:S01]  /*7c80*/  LOP3.LUT R5, R5, R14, RZ, 0x3c, !PT ;  /* 0x0000000e05057212 */ /* 0x000fe200078e3cff */
[----:B------:R-:W-:-:S03]  /*7c90*/  UIADD3 UR14, UR8, 0x2c180, URZ ;  /* 0x0002c180080e7890 */ /* 0x000fc6000fffe03f */
[----:B------:R-:W-:-:S04]  /*7ca0*/  UMOV UR8, UR13 ;  /* 0x0000000d00087c82 */ /* 0x000fc80008000000 */
[----:B------:R0:W-:Y:S02]  /*7cb0*/  UTMALDG.3D.MULTICAST [UR8], [UR4], UR19, desc[UR6] ;  /* 0x00000608040073b4 */ /* 0x0001e40008011813 */
[----:B0-----:R-:W-:Y:S01]  /*7cc0*/  UMOV UR8, UR14 ;  /* 0x0000000e00087c82 */ /* 0x001fe20008000000 */
[----:B------:R-:W-:Y:S02]  /*7cd0*/  UMOV UR11, UR18 ;  /* 0x00000012000b7c82 */ /* 0x000fe40008000000 */
[----:B------:R0:W-:Y:S02]  /*7ce0*/  UTMALDG.3D [UR8], [UR22], desc[UR6] ;  /* 0x00000608160075b4 */ /* 0x0001e40008011000 */
[----:B0-----:R-:W-:Y:S05]  /*7cf0*/  @P1 BRA `(.L_x_171) ;  /* 0xfffffffc003c1947 */ /* 0x001fea000383ffff */
.L_x_168:
[----:B------:R-:W-:Y:S05]  /*7d00*/  BSYNC B1 ;  /* 0x0000000000017941 */ /* 0x000fea0003800000 */
.L_x_167:
[----:B------:R-:W-:Y:S01]  /*7d10*/  LOP3.LUT P1, RZ, R10, 0xff, RZ, 0xc0, !PT ;  /* 0x000000ff0aff7812 */ /* 0x000fe2000782c0ff */
[C---:B------:R-:W-:Y:S01]  /*7d20*/  IMAD.IADD R7, R11.reuse, 0x1, R8 ;  /* 0x000000010b077824 */ /* 0x040fe200078e0208 */
[----:B------:R-:W-:Y:S01]  /*7d30*/  ULDC.64 UR4, c[0x0][0x650] ;  /* 0x0001940000047ab9 */ /* 0x000fe20000000a00 */
[----:B------:R-:W-:Y:S01]  /*7d40*/  ISETP.GE.U32.AND P2, PT, R11, 0xb, PT ;  /* 0x0000000b0b00780c */ /* 0x000fe20003f46070 */
[----:B------:R-:W-:Y:S01]  /*7d50*/  BSSY B1, `(.L_x_172) ;  /* 0x000006b000017945 */ /* 0x000fe20003800000 */
[----:B------:R-:W-:Y:S01]  /*7d60*/  IMAD.MOV.U32 R21, RZ, RZ, -0x1 ;  /* 0xffffffffff157424 */ /* 0x000fe200078e00ff */
[----:B------:R-:W-:Y:S01]  /*7d70*/  ISETP.GT.U32.AND P0, PT, R7, 0xa, PT ;  /* 0x0000000a0700780c */ /* 0x000fe20003f04070 */
[----:B------:R-:W-:Y:S01]  /*7d80*/  IMAD.MOV.U32 R19, RZ, RZ, -0x1 ;  /* 0xffffffffff137424 */ /* 0x000fe200078e00ff */
[----:B------:R-:W-:Y:S02]  /*7d90*/  PRMT R10, RZ, 0x7610, R10 ;  /* 0x00007610ff0a7816 */ /* 0x000fe4000000000a */
[----:B------:R-:W-:-:S03]  /*7da0*/  ISETP.LT.U32.AND P0, PT, R11, 0xb, P0 ;  /* 0x0000000b0b00780c */ /* 0x000fc60000701070 */
[----:B------:R-:W0:Y:S01]  /*7db0*/  @P1 S2R R12, SR_CgaCtaId ;  /* 0x00000000000c1919 */ /* 0x000e220000008800 */
[----:B------:R-:W-:-:S04]  /*7dc0*/  @P1 MOV R5, 0x400 ;  /* 0x0000040000051802 */ /* 0x000fc80000000f00 */
[----:B0-----:R-:W-:Y:S01]  /*7dd0*/  @P1 LEA R6, R12, R5, 0x18 ;  /* 0x000000050c061211 */ /* 0x001fe200078ec0ff */
[----:B------:R-:W-:Y:S01]  /*7de0*/  IMAD.WIDE.U32 R4, R7, -0x45d1745d, RZ ;  /* 0xba2e8ba307047825 */ /* 0x000fe200078e00ff */
[----:B------:R-:W-:Y:S02]  /*7df0*/  SEL R4, RZ, 0x1, !P0 ;  /* 0x00000001ff047807 */ /* 0x000fe40004000000 */
[----:B------:R0:W-:Y:S01]  /*7e00*/  @P1 SYNCS.ARRIVE.TRANS64.A1T0 RZ, [R6+URZ+0xc8], RZ ;  /* 0x0000c8ff06ff19a7 */ /* 0x0001e2000810003f */
[----:B------:R-:W-:Y:S02]  /*7e10*/  IADD3 R16, P1, R16, UR36, RZ ;  /* 0x0000002410107c10 */ /* 0x000fe4000ff3e0ff */
[----:B------:R-:W-:Y:S02]  /*7e20*/  LOP3.LUT R3, R3, R4, RZ, 0x3c, !PT ;  /* 0x0000000403037212 */ /* 0x000fe400078e3cff */
[----:B------:R-:W-:Y:S02]  /*7e30*/  IADD3.X R17, R17, UR42, RZ, P1, !PT ;  /* 0x0000002a11117c10 */ /* 0x000fe40008ffe4ff */
[----:B------:R-:W-:-:S02]  /*7e40*/  ISETP.GE.U32.AND P0, PT, R16, UR4, PT ;  /* 0x0000000410007c0c */ /* 0x000fc4000bf06070 */
[----:B0-----:R-:W-:Y:S02]  /*7e50*/  SHF.R.U32.HI R6, RZ, 0x3, R5 ;  /* 0x00000003ff067819 */ /* 0x001fe40000011605 */
[----:B------:R-:W-:Y:S02]  /*7e60*/  ISETP.GE.U32.AND.EX P0, PT, R17, UR5, PT, P0 ;  /* 0x0000000511007c0c */ /* 0x000fe4000bf06100 */
[----:B------:R-:W-:Y:S01]  /*7e70*/  @P2 LOP3.LUT R3, R3, 0x1, R6, 0x78, !PT ;  /* 0x0000000103032812 */ /* 0x000fe200078e7806 */
[----:B------:R-:W-:Y:S01]  /*7e80*/  IMAD R8, R6, -0xb, R7 ;  /* 0xfffffff506087824 */ /* 0x000fe200078e0207 */
[----:B------:R-:W-:Y:S01]  /*7e90*/  PRMT R4, RZ, 0x7610, R4 ;  /* 0x00007610ff047816 */ /* 0x000fe20000000004 */
[----:B------:R-:W-:-:S08]  /*7ea0*/  IMAD.MOV.U32 R6, RZ, RZ, -0x1 ;  /* 0xffffffffff067424 */ /* 0x000fd000078e00ff */
[----:B------:R-:W-:Y:S05]  /*7eb0*/  @P0 BRA `(.L_x_173) ;  /* 0x0000000400500947 */ /* 0x000fea0003800000 */
[----:B------:R-:W0:Y:S01]  /*7ec0*/  S2R R19, SR_CTAID.X ;  /* 0x0000000000137919 */ /* 0x000e220000002500 */
[----:B------:R-:W-:Y:S01]  /*7ed0*/  ULDC.64 UR4, c[0x0][0x628] ;  /* 0x00018a0000047ab9 */ /* 0x000fe20000000a00 */
[----:B------:R-:W1:Y:S01]  /*7ee0*/  LDC R20, c[0x0][0x144] ;  /* 0x00005100ff147b82 */ /* 0x000e620000000800 */
[----:B------:R-:W-:Y:S01]  /*7ef0*/  ISETP.NE.U32.AND P0, PT, RZ, UR4, PT ;  /* 0x00000004ff007c0c */ /* 0x000fe2000bf05070 */
[----:B------:R-:W2:Y:S01]  /*7f00*/  S2R R14, SR_CTAID.Y ;  /* 0x00000000000e7919 */ /* 0x000ea20000002600 */
[----:B------:R-:W-:Y:S01]  /*7f10*/  ULDC UR7, c[0x0][0x630] ;  /* 0x00018c0000077ab9 */ /* 0x000fe20000000800 */
[----:B------:R-:W-:Y:S01]  /*7f20*/  ULDC UR8, c[0x0][0x150] ;  /* 0x0000540000087ab9 */ /* 0x000fe20000000800 */
[----:B------:R-:W-:Y:S01]  /*7f30*/  ISETP.NE.AND.EX P0, PT, RZ, UR5, PT, P0 ;  /* 0x00000005ff007c0c */ /* 0x000fe2000bf05300 */
[----:B------:R-:W-:Y:S02]  /*7f40*/  IMAD.MOV.U32 R4, RZ, RZ, R16 ;  /* 0x000000ffff047224 */ /* 0x000fe400078e0010 */
[----:B------:R-:W-:Y:S01]  /*7f50*/  IMAD.MOV.U32 R5, RZ, RZ, R17 ;  /* 0x000000ffff057224 */ /* 0x000fe200078e0011 */
[----:B0-----:R-:W-:-:S09]  /*7f60*/  I2FP.F32.U32 R21, R19 ;  /* 0x0000001300157245 */ /* 0x001fd20000201000 */
[----:B------:R-:W-:Y:S05]  /*7f70*/  @!P0 BRA `(.L_x_174) ;  /* 0x0000000000288947 */ /* 0x000fea0003800000 */
[----:B------:R-:W-:Y:S02]  /*7f80*/  ULDC UR6, c[0x0][0x634] ;  /* 0x00018d0000067ab9 */ /* 0x000fe40000000800 */
[----:B------:R-:W-:-:S05]  /*7f90*/  IADD3 R5, P0, R16, UR6, RZ ;  /* 0x0000000610057c10 */ /* 0x000fca000ff1e0ff */
[----:B------:R-:W-:-:S04]  /*7fa0*/  IMAD.X R15, RZ, RZ, R17, P0 ;  /* 0x000000ffff0f7224 */ /* 0x000fc800000e0611 */
[----:B------:R-:W-:-:S04]  /*7fb0*/  IMAD.WIDE.U32 R6, R15, UR4, RZ ;  /* 0x000000040f067c25 */ /* 0x000fc8000f8e00ff */
[----:B------:R-:W-:-:S04]  /*7fc0*/  IMAD.WIDE.U32 R6, P0, R5, UR5, R6 ;  /* 0x0000000505067c25 */ /* 0x000fc8000f800006 */
[----:B------:R-:W-:-:S04]  /*7fd0*/  IMAD.WIDE.U32 R4, R5, UR4, RZ ;  /* 0x0000000405047c25 */ /* 0x000fc8000f8e00ff */
[----:B------:R-:W-:Y:S01]  /*7fe0*/  IMAD.MOV.U32 R4, RZ, RZ, R7 ;  /* 0x000000ffff047224 */ /* 0x000fe200078e0007 */
[----:B------:R-:W-:Y:S01]  /*7ff0*/  IADD3 RZ, P1, R5, R6, RZ ;  /* 0x0000000605ff7210 */ /* 0x000fe20007f3e0ff */
[----:B------:R-:W-:-:S04]  /*8000*/  IMAD.X R5, RZ, RZ, RZ, P0 ;  /* 0x000000ffff057224 */ /* 0x000fc800000e06ff */
[----:B------:R-:W-:-:S08]  /*8010*/  IMAD.WIDE.U32.X R4, R15, UR5, R4, P1 ;  /* 0x000000050f047c25 */ /* 0x000fd000088e0404 */
.L_x_174:
[----:B------:R-:W-:Y:S01]  /*8020*/  FMUL R21, R21, UR8 ;  /* 0x0000000815157c20 */ /* 0x000fe20008400000 */
[--C-:B------:R-:W-:Y:S01]  /*8030*/  SHF.R.U64 R15, R4, UR7, R5.reuse ;  /* 0x00000007040f7c19 */ /* 0x100fe20008001205 */
[----:B------:R-:W-:Y:S01]  /*8040*/  ULDC.64 UR4, c[0x0][0x620] ;  /* 0x0001880000047ab9 */ /* 0x000fe20000000a00 */
[----:B------:R-:W-:Y:S01]  /*8050*/  SHF.R.U32.HI R4, RZ, UR7, R5 ;  /* 0x00000007ff047c19 */ /* 0x000fe20008011605 */
[----:B------:R-:W-:Y:S01]  /*8060*/  ULDC.64 UR6, c[0x0][0x640] ;  /* 0x0001900000067ab9 */ /* 0x000fe20000000a00 */
[----:B------:R-:W-:Y:S01]  /*8070*/  IADD3 R5, P0, RZ, -R15, RZ ;  /* 0x8000000fff057210 */ /* 0x000fe20007f1e0ff */
[----:B------:R-:W0:Y:S04]  /*8080*/  F2I.U32.TRUNC.NTZ R21, R21 ;  /* 0x0000001500157305 */ /* 0x000e28000020f000 */
[----:B------:R-:W-:Y:S01]  /*8090*/  IMAD.X R4, RZ, RZ, ~R4, P0 ;  /* 0x000000ffff047224 */ /* 0x000fe200000e0e04 */
[----:B------:R-:W-:-:S03]  /*80a0*/  ISETP.NE.U32.AND P0, PT, RZ, UR6, PT ;  /* 0x00000006ff007c0c */ /* 0x000fc6000bf05070 */
[----:B------:R-:W-:Y:S01]  /*80b0*/  IMAD R4, R4, UR4, RZ ;  /* 0x0000000404047c24 */ /* 0x000fe2000f8e02ff */
[----:B------:R-:W-:-:S03]  /*80c0*/  ISETP.NE.AND.EX P0, PT, RZ, UR7, PT, P0 ;  /* 0x00000007ff007c0c */ /* 0x000fc6000bf05300 */
[C---:B------:R-:W-:Y:S01]  /*80d0*/  IMAD R7, R5.reuse, UR5, R4 ;  /* 0x0000000505077c24 */ /* 0x040fe2000f8e0204 */
[----:B------:R-:W-:Y:S01]  /*80e0*/  ULDC UR5, c[0x0][0x154] ;  /* 0x0000550000057ab9 */ /* 0x000fe20000000800 */
[----:B------:R-:W-:Y:S01]  /*80f0*/  IMAD.WIDE.U32 R4, R5, UR4, R16 ;  /* 0x0000000405047c25 */ /* 0x000fe2000f8e0010 */
[----:B------:R-:W-:-:S03]  /*8100*/  ULDC UR4, c[0x0][0x618] ;  /* 0x0001860000047ab9 */ /* 0x000fc60000000800 */
[----:B0-----:R-:W-:Y:S02]  /*8110*/  IMAD.MOV R6, RZ, RZ, -R21 ;  /* 0x000000ffff067224 */ /* 0x001fe400078e0a15 */
[----:B------:R-:W0:Y:S01]  /*8120*/  LDC R21, c[0x0][0x148] ;  /* 0x00005200ff157b82 */ /* 0x000e220000000800 */
[----:B------:R-:W-:Y:S02]  /*8130*/  IMAD.IADD R5, R5, 0x1, R7 ;  /* 0x0000000105057824 */ /* 0x000fe400078e0207 */
[----:B-1----:R-:W-:Y:S01]  /*8140*/  IMAD R19, R20, R6, R19 ;  /* 0x0000000614137224 */ /* 0x002fe200078e0213 */
[----:B--2---:R-:W-:Y:S02]  /*8150*/  I2FP.F32.U32 R6, R14 ;  /* 0x0000000e00067245 */ /* 0x004fe40000201000 */
[--C-:B------:R-:W-:Y:S02]  /*8160*/  SHF.R.U64 R20, R4, UR4, R5.reuse ;  /* 0x0000000404147c19 */ /* 0x100fe40008001205 */
[----:B------:R-:W-:Y:S01]  /*8170*/  SHF.R.U32.HI R5, RZ, UR4, R5 ;  /* 0x00000004ff057c19 */ /* 0x000fe20008011605 */
[----:B------:R-:W-:Y:S01]  /*8180*/  FMUL R6, R6, UR5 ;  /* 0x0000000506067c20 */ /* 0x000fe20008400000 */
[----:B------:R-:W-:-:S02]  /*8190*/  ULDC UR4, c[0x0][0x608] ;  /* 0x0001820000047ab9 */ /* 0x000fc40000000800 */
[--C-:B------:R-:W-:Y:S01]  /*81a0*/  SHF.R.U64 R23, R20, UR4, R5.reuse ;  /* 0x0000000414177c19 */ /* 0x100fe20008001205 */
[----:B------:R1:W2:Y:S01]  /*81b0*/  F2I.U32.TRUNC.NTZ R24, R6 ;  /* 0x0000000600187305 */ /* 0x0002a2000020f000 */
[----:B------:R-:W-:Y:S01]  /*81c0*/  SHF.R.U32.HI R4, RZ, UR4, R5 ;  /* 0x00000004ff047c19 */ /* 0x000fe20008011605 */
[----:B------:R-:W-:-:S03]  /*81d0*/  ULDC UR4, c[0x0][0x658] ;  /* 0x0001960000047ab9 */ /* 0x000fc60000000800 */
[--C-:B------:R-:W-:Y:S02]  /*81e0*/  SHF.R.U64 R22, R23, UR4, R4.reuse ;  /* 0x0000000417167c19 */ /* 0x100fe40008001204 */
[----:B------:R-:W-:-:S03]  /*81f0*/  SHF.R.U32.HI R25, RZ, UR4, R4 ;  /* 0x00000004ff197c19 */ /* 0x000fc60008011604 */
[----:B------:R-:W-:Y:S02]  /*8200*/  IMAD.MOV.U32 R4, RZ, RZ, R22 ;  /* 0x000000ffff047224 */ /* 0x000fe400078e0016 */
[----:B------:R-:W-:Y:S01]  /*8210*/  IMAD.MOV.U32 R5, RZ, RZ, R25 ;  /* 0x000000ffff057224 */ /* 0x000fe200078e0019 */
[----:B-1----:R-:W-:Y:S06]  /*8220*/  @!P0 BRA `(.L_x_175) ;  /* 0x0000000000288947 */ /* 0x002fec0003800000 */
        /* <DEDUP_REMOVED lines=10> */
.L_x_175:
[----:B------:R-:W-:Y:S01]  /*82d0*/  ISETP.NE.AND P0, PT, R2, 0x1, PT ;  /* 0x000000010200780c */ /* 0x000fe20003f05270 */
[----:B------:R-:W-:Y:S01]  /*82e0*/  ULDC UR4, c[0x0][0x648] ;  /* 0x0001920000047ab9 */ /* 0x000fe20000000800 */
[----:B------:R-:W-:Y:S01]  /*82f0*/  LOP3.LUT R23, R23, UR16, RZ, 0xc0, !PT ;  /* 0x0000001017177c12 */ /* 0x000fe2000f8ec0ff */
[----:B--2---:R-:W-:Y:S01]  /*8300*/  IMAD.MOV R24, RZ, RZ, -R24 ;  /* 0x000000ffff187224 */ /* 0x004fe200078e0a18 */
[----:B------:R-:W-:Y:S01]  /*8310*/  SHF.R.U64 R4, R4, UR4, R5 ;  /* 0x0000000404047c19 */ /* 0x000fe20008001205 */
[----:B------:R-:W-:Y:S01]  /*8320*/  ULDC UR4, c[0x0][0x638] ;  /* 0x00018e0000047ab9 */ /* 0x000fe20000000800 */
[----:B------:R-:W-:Y:S01]  /*8330*/  LOP3.LUT R7, R20, UR15, RZ, 0xc0, !PT ;  /* 0x0000000f14077c12 */ /* 0x000fe2000f8ec0ff */
[----:B------:R-:W-:Y:S01]  /*8340*/  ULDC UR5, c[0x0][0x610] ;  /* 0x0001840000057ab9 */ /* 0x000fe20000000800 */
[----:B------:R-:W-:Y:S02]  /*8350*/  IMAD.MOV.U32 R6, RZ, RZ, R15 ;  /* 0x000000ffff067224 */ /* 0x000fe400078e000f */
[----:B------:R-:W-:-:S02]  /*8360*/  IMAD.MOV R5, RZ, RZ, -R4 ;  /* 0x000000ffff057224 */ /* 0x000fc400078e0a04 */
[----:B------:R-:W-:Y:S02]  /*8370*/  IMAD R4, R4, UR17, R23 ;  /* 0x0000001104047c24 */ /* 0x000fe4000f8e0217 */
[----:B0-----:R-:W-:Y:S02]  /*8380*/  @P0 IMAD R19, R21, R24, R14 ;  /* 0x0000001815130224 */ /* 0x001fe400078e020e */
[----:B------:R-:W-:Y:S01]  /*8390*/  IMAD R22, R5, UR4, R22 ;  /* 0x0000000405167c24 */ /* 0x000fe2000f8e0216 */
[----:B------:R-:W-:Y:S01]  /*83a0*/  ULDC UR4, c[0x0][0x600] ;  /* 0x0001800000047ab9 */ /* 0x000fe20000000800 */
[----:B------:R-:W-:Y:S02]  /*83b0*/  IMAD R21, R4, UR5, R19 ;  /* 0x0000000504157c24 */ /* 0x000fe4000f8e0213 */
[----:B------:R-:W-:Y:S02]  /*83c0*/  IMAD R22, R22, UR4, R7 ;  /* 0x0000000416167c24 */ /* 0x000fe4000f8e0207 */
[----:B------:R-:W-:-:S03]  /*83d0*/  IMAD.MOV.U32 R4, RZ, RZ, 0x1 ;  /* 0x00000001ff047424 */ /* 0x000fc600078e00ff */
[----:B------:R-:W-:Y:S02]  /*83e0*/  SEL R19, R22, R21, !P0 ;  /* 0x0000001516137207 */ /* 0x000fe40004000000 */
[----:B------:R-:W-:-:S07]  /*83f0*/  SEL R21, R21, R22, !P0 ;  /* 0x0000001615157207 */ /* 0x000fce0004000000 */
.L_x_173:
[----:B------:R-:W-:Y:S05]  /*8400*/  BSYNC B1 ;  /* 0x0000000000017941 */ /* 0x000fea0003800000 */
.L_x_172:
[----:B------:R-:W-:-:S13]  /*8410*/  LOP3.LUT P0, RZ, R4, 0xff, RZ, 0xc0, !PT ;  /* 0x000000ff04ff7812 */ /* 0x000fda000780c0ff */
[----:B------:R-:W-:Y:S05]  /*8420*/  @P0 BRA `(.L_x_176) ;  /* 0xfffffff400380947 */ /* 0x000fea000383ffff */
[----:B------:R-:W-:Y:S05]  /*8430*/  BSYNC B0 ;  /* 0x0000000000007941 */ /* 0x000fea0003800000 */
.L_x_165:
[----:B------:R-:W-:-:S03]  /*8440*/  UMOV UR4, 0xffffffff ;  /* 0xffffffff00047882 */ /* 0x000fc60000000000 */
[----:B------:R-:W-:Y:S05]  /*8450*/  BRA.DIV UR4, `(.L_x_177) ;  /* 0x0000000a04107947 */ /* 0x000fea000b800000 */
[----:B------:R-:W-:-:S13]  /*8460*/  ELECT P6, URZ, PT ;  /* 0x00000000003f782f */ /* 0x000fda00038c0000 */
.L_x_198:
[----:B------:R-:W-:Y:S04]  /*8470*/  BSSY B0, `(.L_x_178) ;  /* 0x000006a000007945 */ /* 0x000fe80003800000 */
[----:B------:R-:W-:Y:S05]  /*8480*/  @!P6 BRA `(.L_x_179) ;  /* 0x0000000400a0e947 */ /* 0x000fea0003800000 */
[----:B------:R-:W-:-:S04]  /*8490*/  LOP3.LUT R18, R18, 0x2, RZ, 0xfc, !PT ;  /* 0x0000000212127812 */ /* 0x000fc800078efcff */
[----:B------:R-:W-:-:S13]  /*84a0*/  ISETP.NE.AND P0, PT, R18, 0x3, PT ;  /* 0x000000031200780c */ /* 0x000fda0003f05270 */
[----:B------:R-:W-:Y:S05]  /*84b0*/  @!P0 BRA `(.L_x_180) ;  /* 0x0000000000048947 */ /* 0x000fea0003800000 */
[----:B------:R-:W-:Y:S01]  /*84c0*/  BPT.TRAP 0x1 ;  /* 0x000000040000795c */ /* 0x000fe20000300000 */
.L_x_180:
[----:B------:R-:W0:Y:S01]  /*84d0*/  S2R R5, SR_CgaCtaId ;  /* 0x0000000000057919 */ /* 0x000e220000008800 */
[----:B------:R-:W-:Y:S02]  /*84e0*/  MOV R0, 0x400 ;  /* 0x0000040000007802 */ /* 0x000fe40000000f00 */
[----:B------:R-:W-:Y:S02]  /*84f0*/  SHF.L.U32 R2, R3, 0x1f, RZ ;  /* 0x0000001f03027819 */ /* 0x000fe400000006ff */
[----:B0-----:R-:W-:-:S05]  /*8500*/  LEA R5, R5, R0, 0x18 ;  /* 0x0000000005057211 */ /* 0x001fca00078ec0ff */
[----:B------:R-:W-:-:S04]  /*8510*/  VIADD R5, R5, 0x58 ;  /* 0x0000005805057836 */ /* 0x000fc80000000000 */
[C---:B------:R-:W-:Y:S02]  /*8520*/  IMAD R7, R8.reuse, 0x8, R5 ;  /* 0x0000000808077824 */ /* 0x040fe400078e0205 */
[----:B------:R-:W-:Y:S02]  /*8530*/  VIADD R8, R8, 0x1 ;  /* 0x0000000108087836 */ /* 0x000fe40000000000 */
[----:B------:R-:W0:Y:S03]  /*8540*/  SYNCS.PHASECHK.TRANS64.TRYWAIT P0, [R7+URZ], R2 ;  /* 0x00000002070075a7 */ /* 0x000e26000800017f */
[----:B------:R-:W-:-:S04]  /*8550*/  ISETP.NE.AND P1, PT, R8, 0xb, PT ;  /* 0x0000000b0800780c */ /* 0x000fc80003f25270 */
[----:B------:R-:W-:Y:S02]  /*8560*/  SEL R0, RZ, 0x1, P1 ;  /* 0x00000001ff007807 */ /* 0x000fe40000800000 */
[----:B------:R-:W-:Y:S02]  /*8570*/  SEL R8, R8, RZ, P1 ;  /* 0x000000ff08087207 */ /* 0x000fe40000800000 */
[----:B------:R-:W-:-:S03]  /*8580*/  LOP3.LUT R9, R3, R0, RZ, 0x3c, !PT ;  /* 0x0000000003097212 */ /* 0x000fc600078e3cff */
[----:B------:R-:W-:Y:S01]  /*8590*/  IMAD R6, R8, 0x8, R5 ;  /* 0x0000000808067824 */ /* 0x000fe200078e0205 */
[----:B------:R-:W-:Y:S01]  /*85a0*/  SHF.L.U32 R3, R9, 0x1f, RZ ;  /* 0x0000001f09037819 */ /* 0x000fe200000006ff */
[----:B0-----:R-:W-:Y:S06]  /*85b0*/  @!P0 BRA `(.L_x_181) ;  /* 0x0000000400d88947 */ /* 0x001fec0003800000 */
.L_x_199:
[----:B------:R-:W1:Y:S01]  /*85c0*/  SYNCS.PHASECHK.TRANS64.TRYWAIT P0, [R6+URZ], R3 ;  /* 0x00000003060075a7 */ /* 0x000e62000800017f */
[----:B------:R-:W-:-:S05]  /*85d0*/  VIADD R0, R8, 0x1 ;  /* 0x0000000108007836 */ /* 0x000fca0000000000 */
[----:B------:R-:W-:-:S04]  /*85e0*/  ISETP.NE.AND P1, PT, R0, 0xb, PT ;  /* 0x0000000b0000780c */ /* 0x000fc80003f25270 */
[----:B0-----:R-:W-:Y:S02]  /*85f0*/  SEL R2, RZ, 0x1, P1 ;  /* 0x00000001ff027807 */ /* 0x001fe40000800000 */
[----:B------:R-:W-:Y:S02]  /*8600*/  SEL R0, R0, RZ, P1 ;  /* 0x000000ff00007207 */ /* 0x000fe40000800000 */
[----:B------:R-:W-:-:S03]  /*8610*/  LOP3.LUT R9, R9, R2, RZ, 0x3c, !PT ;  /* 0x0000000209097212 */ /* 0x000fc600078e3cff */
[----:B------:R-:W-:Y:S01]  /*8620*/  IMAD R7, R0, 0x8, R5 ;  /* 0x0000000800077824 */ /* 0x000fe200078e0205 */
[----:B------:R-:W-:Y:S01]  /*8630*/  SHF.L.U32 R4, R9, 0x1f, RZ ;  /* 0x0000001f09047819 */ /* 0x000fe200000006ff */
[----:B-1----:R-:W-:Y:S06]  /*8640*/  @!P0 BRA `(.L_x_182) ;  /* 0x0000000400c88947 */ /* 0x002fec0003800000 */
.L_x_200:
[----:B------:R-:W1:Y:S01]  /*8650*/  SYNCS.PHASECHK.TRANS64.TRYWAIT P0, [R7+URZ], R4 ;  /* 0x00000004070075a7 */ /* 0x000e62000800017f */
[----:B------:R-:W-:-:S05]  /*8660*/  VIADD R0, R0, 0x1 ;  /* 0x0000000100007836 */ /* 0x000fca0000000000 */
[----:B------:R-:W-:-:S04]  /*8670*/  ISETP.NE.AND P1, PT, R0, 0xb, PT ;  /* 0x0000000b0000780c */ /* 0x000fc80003f25270 */
[----:B------:R-:W-:Y:S02]  /*8680*/  SEL R2, RZ, 0x1, P1 ;  /* 0x00000001ff027807 */ /* 0x000fe40000800000 */
[----:B------:R-:W-:Y:S02]  /*8690*/  SEL R0, R0, RZ, P1 ;  /* 0x000000ff00007207 */ /* 0x000fe40000800000 */
[----:B------:R-:W-:-:S03]  /*86a0*/  LOP3.LUT R9, R9, R2, RZ, 0x3c, !PT ;  /* 0x0000000209097212 */ /* 0x000fc600078e3cff */
[----:B0-----:R-:W-:Y:S01]  /*86b0*/  IMAD R6, R0, 0x8, R5 ;  /* 0x0000000800067824 */ /* 0x001fe200078e0205 */
[----:B------:R-:W-:Y:S01]  /*86c0*/  SHF.L.U32 R3, R9, 0x1f, RZ ;  /* 0x0000001f09037819 */ /* 0x000fe200000006ff */
[----:B-1----:R-:W-:Y:S06]  /*86d0*/  @!P0 BRA `(.L_x_183) ;  /* 0x0000000400b88947 */ /* 0x002fec0003800000 */
.L_x_201:
        /* <DEDUP_REMOVED lines=9> */
.L_x_202:
        /* <DEDUP_REMOVED lines=9> */
.L_x_203:
        /* <DEDUP_REMOVED lines=9> */
.L_x_204:
        /* <DEDUP_REMOVED lines=9> */
.L_x_205:
        /* <DEDUP_REMOVED lines=9> */
.L_x_206:
        /* <DEDUP_REMOVED lines=9> */
.L_x_207:
[----:B------:R-:W1:Y:S01]  /*8a40*/  SYNCS.PHASECHK.TRANS64.TRYWAIT P0, [R6+URZ], R3 ;  /* 0x00000003060075a7 */ /* 0x000e62000800017f */
[----:B------:R-:W-:-:S05]  /*8a50*/  VIADD R0, R0, 0x1 ;  /* 0x0000000100007836 */ /* 0x000fca0000000000 */
[----:B------:R-:W-:-:S04]  /*8a60*/  ISETP.NE.AND P1, PT, R0, 0xb, PT ;  /* 0x0000000b0000780c */ /* 0x000fc80003f25270 */
[----:B------:R-:W-:Y:S02]  /*8a70*/  SEL R2, RZ, 0x1, P1 ;  /* 0x00000001ff027807 */ /* 0x000fe40000800000 */
[----:B------:R-:W-:Y:S02]  /*8a80*/  SEL R0, R0, RZ, P1 ;  /* 0x000000ff00007207 */ /* 0x000fe40000800000 */
[----:B------:R-:W-:Y:S01]  /*8a90*/  LOP3.LUT R2, R9, R2, RZ, 0x3c, !PT ;  /* 0x0000000209027212 */ /* 0x000fe200078e3cff */
[----:B-1----:R-:W-:Y:S06]  /*8aa0*/  @!P0 BRA `(.L_x_190) ;  /* 0x0000000400508947 */ /* 0x002fec0003800000 */
.L_x_208:
[----:B------:R-:W-:Y:S01]  /*8ab0*/  IMAD R5, R0, 0x8, R5 ;  /* 0x0000000800057824 */ /* 0x000fe200078e0205 */
[----:B------:R-:W-:-:S07]  /*8ac0*/  SHF.L.U32 R0, R2, 0x1f, RZ ;  /* 0x0000001f02007819 */ /* 0x000fce00000006ff */
.L_x_191:
[----:B--2---:R2:W3:Y:S02]  /*8ad0*/  SYNCS.PHASECHK.TRANS64.TRYWAIT P0, [R5+URZ], R0 ;  /* 0x00000000050075a7 */ /* 0x0044e4000800017f */
[----:B---3--:R-:W-:Y:S05]  /*8ae0*/  @!P0 NANOSLEEP.SYNCS 0x989680 ;  /* 0x009896800000895d */ /* 0x008fea0003900000 */
[----:B------:R-:W3:Y:S02]  /*8af0*/  @!P0 SYNCS.PHASECHK.TRANS64 P0, [R5+URZ], R0 ;  /* 0x00000000050085a7 */ /* 0x000ee4000800007f */
[----:B---3--:R-:W-:Y:S05]  /*8b00*/  @!P0 BRA `(.L_x_191) ;  /* 0xfffffffc00f08947 */ /* 0x008fea000383ffff */
.L_x_179:
[----:B------:R-:W-:Y:S05]  /*8b10*/  BSYNC B0 ;  /* 0x0000000000007941 */ /* 0x000fea0003800000 */
.L_x_178:
[----:B------:R-:W-:Y:S05]  /*8b20*/  EXIT ;  /* 0x000000000000794d */ /* 0x000fea0003800000 */
.L_x_22:
[----:B-1----:R1:W2:Y:S02]  /*8b30*/  SYNCS.PHASECHK.TRANS64.TRYWAIT P1, [R3+URZ], R0 ;  /* 0x00000000030075a7 */ /* 0x0022a4000802017f */
[----:B--2---:R-:W-:Y:S05]  /*8b40*/  @!P1 NANOSLEEP.SYNCS 0x989680 ;  /* 0x009896800000995d */ /* 0x004fea0003900000 */
[----:B------:R-:W2:Y:S02]  /*8b50*/  @!P1 SYNCS.PHASECHK.TRANS64 P1, [R3+URZ], R0 ;  /* 0x00000000030095a7 */ /* 0x000ea4000802007f */
[----:B--2---:R-:W-:Y:S05]  /*8b60*/  @!P1 BRA `(.L_x_22) ;  /* 0xfffffffc00f09947 */ /* 0x004fea000383ffff */
[----:B------:R-:W-:Y:S05]  /*8b70*/  BRA `(.L_x_21) ;  /* 0xffffff8c003c7947 */ /* 0x000fea000383ffff */
.L_x_27:
[----:B-1----:R1:W2:Y:S02]  /*8b80*/  SYNCS.PHASECHK.TRANS64.TRYWAIT P1, [R5+URZ], R4 ;  /* 0x00000004050075a7 */ /* 0x0022a4000802017f */
[----:B--2---:R-:W-:Y:S05]  /*8b90*/  @!P1 NANOSLEEP.SYNCS 0x989680 ;  /* 0x009896800000995d */ /* 0x004fea0003900000 */
[----:B------:R-:W2:Y:S02]  /*8ba0*/  @!P1 SYNCS.PHASECHK.TRANS64 P1, [R5+URZ], R4 ;  /* 0x00000004050095a7 */ /* 0x000ea4000802007f */
[----:B--2---:R-:W-:Y:S05]  /*8bb0*/  @!P1 BRA `(.L_x_27) ;  /* 0xfffffffc00f09947 */ /* 0x004fea000383ffff */
[----:B------:R-:W-:Y:S05]  /*8bc0*/  BRA `(.L_x_26) ;  /* 0xffffff9000107947 */ /* 0x000fea000383ffff */
.L_x_166:
[----:B------:R-:W-:Y:S01]  /*8bd0*/  BSSY B1, `(.L_x_192) ;  /* 0x0000006000017945 */ /* 0x000fe20003800000 */
[----:B------:R-:W-:-:S07]  /*8be0*/  IMAD.MOV.U32 R15, RZ, RZ, -0x1 ;  /* 0xffffffffff0f7424 */ /* 0x000fce00078e00ff */
[----:B------:R-:W-:Y:S05]  /*8bf0*/  WARPSYNC.COLLECTIVE R15, `(.L_x_193) ;  /* 0x000000000f0c7348 */ /* 0x000fea0003c00000 */
[----:B------:R-:W-:Y:S02]  /*8c00*/  ELECT P6, UR62, PT ;  /* 0x00000000003e782f */ /* 0x000fe400038c0000 */
[----:B------:R-:W-:Y:S01]  /*8c10*/  MOV R14, UR62 ;  /* 0x0000003e000e7c02 */ /* 0x000fe20008000f00 */
[----:B------:R-:W-:Y:S10]  /*8c20*/  ENDCOLLECTIVE ;  /* 0x000000000000791b */ /* 0x000ff40003800000 */
.L_x_193:
[----:B------:R-:W-:Y:S05]  /*8c30*/  BSYNC B1 ;  /* 0x0000000000017941 */ /* 0x000fea0003800000 */
.L_x_192:
[----:B------:R-:W-:Y:S05]  /*8c40*/  BRA `(.L_x_194) ;  /* 0xffffffec003c7947 */ /* 0x000fea000383ffff */
.L_x_169:
[----:B-1----:R1:W2:Y:S02]  /*8c50*/  SYNCS.PHASECHK.TRANS64.TRYWAIT P0, [R23+URZ+0x58], R14 ;  /* 0x0000580e170075a7 */ /* 0x0022a4000800017f */
[----:B--2---:R-:W-:Y:S05]  /*8c60*/  @!P0 NANOSLEEP.SYNCS 0x989680 ;  /* 0x009896800000895d */ /* 0x004fea0003900000 */
[----:B------:R-:W2:Y:S02]  /*8c70*/  @!P0 SYNCS.PHASECHK.TRANS64 P0, [R23+URZ+0x58], R14 ;  /* 0x0000580e170085a7 */ /* 0x000ea4000800007f */
[----:B--2---:R-:W-:Y:S05]  /*8c80*/  @!P0 BRA `(.L_x_169) ;  /* 0xfffffffc00f08947 */ /* 0x004fea000383ffff */
[----:B------:R-:W-:Y:S05]  /*8c90*/  BRA `(.L_x_195) ;  /* 0xffffffec007c7947 */ /* 0x000fea000383ffff */
.L_x_177:
[----:B------:R-:W-:Y:S01]  /*8ca0*/  BSSY B0, `(.L_x_196) ;  /* 0x0000006000007945 */ /* 0x000fe20003800000 */
[----:B------:R-:W-:-:S07]  /*8cb0*/  IMAD.MOV.U32 R15, RZ, RZ, -0x1 ;  /* 0xffffffffff0f7424 */ /* 0x000fce00078e00ff */
[----:B------:R-:W-:Y:S05]  /*8cc0*/  WARPSYNC.COLLECTIVE R15, `(.L_x_197) ;  /* 0x000000000f0c7348 */ /* 0x000fea0003c00000 */
[----:B------:R-:W-:Y:S02]  /*8cd0*/  ELECT P6, UR62, PT ;  /* 0x00000000003e782f */ /* 0x000fe400038c0000 */
[----:B------:R-:W-:Y:S01]  /*8ce0*/  MOV R14, UR62 ;  /* 0x0000003e000e7c02 */ /* 0x000fe20008000f00 */
[----:B------:R-:W-:Y:S10]  /*8cf0*/  ENDCOLLECTIVE ;  /* 0x000000000000791b */ /* 0x000ff40003800000 */
.L_x_197:
[----:B------:R-:W-:Y:S05]  /*8d00*/  BSYNC B0 ;  /* 0x0000000000007941 */ /* 0x000fea0003800000 */
.L_x_196:
[----:B------:R-:W-:Y:S05]  /*8d10*/  BRA `(.L_x_198) ;  /* 0xfffffff400d47947 */ /* 0x000fea000383ffff */
.L_x_181:
[----:B0-----:R0:W1:Y:S02]  /*8d20*/  SYNCS.PHASECHK.TRANS64.TRYWAIT P0, [R7+URZ], R2 ;  /* 0x00000002070075a7 */ /* 0x001064000800017f */
[----:B-1----:R-:W-:Y:S05]  /*8d30*/  @!P0 NANOSLEEP.SYNCS 0x989680 ;  /* 0x009896800000895d */ /* 0x002fea0003900000 */
[----:B------:R-:W1:Y:S02]  /*8d40*/  @!P0 SYNCS.PHASECHK.TRANS64 P0, [R7+URZ], R2 ;  /* 0x00000002070085a7 */ /* 0x000e64000800007f */
[----:B-1----:R-:W-:Y:S05]  /*8d50*/  @!P0 BRA `(.L_x_181) ;  /* 0xfffffffc00f08947 */ /* 0x002fea000383ffff */
[----:B------:R-:W-:Y:S05]  /*8d60*/  BRA `(.L_x_199) ;  /* 0xfffffff800147947 */ /* 0x000fea000383ffff */
.L_x_182:
[----:B0-----:R0:W1:Y:S02]  /*8d70*/  SYNCS.PHASECHK.TRANS64.TRYWAIT P0, [R6+URZ], R3 ;  /* 0x00000003060075a7 */ /* 0x001064000800017f */
[----:B-1----:R-:W-:Y:S05]  /*8d80*/  @!P0 NANOSLEEP.SYNCS 0x989680 ;  /* 0x009896800000895d */ /* 0x002fea0003900000 */
[----:B------:R-:W1:Y:S02]  /*8d90*/  @!P0 SYNCS.PHASECHK.TRANS64 P0, [R6+URZ], R3 ;  /* 0x00000003060085a7 */ /* 0x000e64000800007f */
[----:B-1----:R-:W-:Y:S05]  /*8da0*/  @!P0 BRA `(.L_x_182) ;  /* 0xfffffffc00f08947 */ /* 0x002fea000383ffff */
[----:B------:R-:W-:Y:S05]  /*8db0*/  BRA `(.L_x_200) ;  /* 0xfffffff800247947 */ /* 0x000fea000383ffff */
.L_x_183:
[----:B0-----:R0:W1:Y:S02]  /*8dc0*/  SYNCS.PHASECHK.TRANS64.TRYWAIT P0, [R7+URZ], R4 ;  /* 0x00000004070075a7 */ /* 0x001064000800017f */
[----:B-1----:R-:W-:Y:S05]  /*8dd0*/  @!P0 NANOSLEEP.SYNCS 0x989680 ;  /* 0x009896800000895d */ /* 0x002fea0003900000 */
[----:B------:R-:W1:Y:S02]  /*8de0*/  @!P0 SYNCS.PHASECHK.TRANS64 P0, [R7+URZ], R4 ;  /* 0x00000004070085a7 */ /* 0x000e64000800007f */
[----:B-1----:R-:W-:Y:S05]  /*8df0*/  @!P0 BRA `(.L_x_183) ;  /* 0xfffffffc00f08947 */ /* 0x002fea000383ffff */
[----:B------:R-:W-:Y:S05]  /*8e00*/  BRA `(.L_x_201) ;  /* 0xfffffff800347947 */ /* 0x000fea000383ffff */
.L_x_184:
[----:B0-----:R0:W1:Y:S02]  /*8e10*/  SYNCS.PHASECHK.TRANS64.TRYWAIT P0, [R6+URZ], R3 ;  /* 0x00000003060075a7 */ /* 0x001064000800017f */
[----:B-1----:R-:W-:Y:S05]  /*8e20*/  @!P0 NANOSLEEP.SYNCS 0x989680 ;  /* 0x009896800000895d */ /* 0x002fea0003900000 */
[----:B------:R-:W1:Y:S02]  /*8e30*/  @!P0 SYNCS.PHASECHK.TRANS64 P0, [R6+URZ], R3 ;  /* 0x00000003060085a7 */ /* 0x000e64000800007f */
[----:B-1----:R-:W-:Y:S05]  /*8e40*/  @!P0 BRA `(.L_x_184) ;  /* 0xfffffffc00f08947 */ /* 0x002fea000383ffff */
[----:B------:R-:W-:Y:S05]  /*8e50*/  BRA `(.L_x_202) ;  /* 0xfffffff800447947 */ /* 0x000fea000383ffff */
.L_x_185:
[----:B0-----:R0:W1:Y:S02]  /*8e60*/  SYNCS.PHASECHK.TRANS64.TRYWAIT P0, [R7+URZ], R4 ;  /* 0x00000004070075a7 */ /* 0x001064000800017f */
[----:B-1----:R-:W-:Y:S05]  /*8e70*/  @!P0 NANOSLEEP.SYNCS 0x989680 ;  /* 0x009896800000895d */ /* 0x002fea0003900000 */
[----:B------:R-:W1:Y:S02]  /*8e80*/  @!P0 SYNCS.PHASECHK.TRANS64 P0, [R7+URZ], R4 ;  /* 0x00000004070085a7 */ /* 0x000e64000800007f */
[----:B-1----:R-:W-:Y:S05]  /*8e90*/  @!P0 BRA `(.L_x_185) ;  /* 0xfffffffc00f08947 */ /* 0x002fea000383ffff */
[----:B------:R-:W-:Y:S05]  /*8ea0*/  BRA `(.L_x_203) ;  /* 0xfffffff800547947 */ /* 0x000fea000383ffff */
.L_x_186:
[----:B0-----:R0:W1:Y:S02]  /*8eb0*/  SYNCS.PHASECHK.TRANS64.TRYWAIT P0, [R6+URZ], R3 ;  /* 0x00000003060075a7 */ /* 0x001064000800017f */
[----:B-1----:R-:W-:Y:S05]  /*8ec0*/  @!P0 NANOSLEEP.SYNCS 0x989680 ;  /* 0x009896800000895d */ /* 0x002fea0003900000 */
[----:B------:R-:W1:Y:S02]  /*8ed0*/  @!P0 SYNCS.PHASECHK.TRANS64 P0, [R6+URZ], R3 ;  /* 0x00000003060085a7 */ /* 0x000e64000800007f */
[----:B-1----:R-:W-:Y:S05]  /*8ee0*/  @!P0 BRA `(.L_x_186) ;  /* 0xfffffffc00f08947 */ /* 0x002fea000383ffff */
[----:B------:R-:W-:Y:S05]  /*8ef0*/  BRA `(.L_x_204) ;  /* 0xfffffff800647947 */ /* 0x000fea000383ffff */
.L_x_187:
[----:B0-----:R0:W1:Y:S02]  /*8f00*/  SYNCS.PHASECHK.TRANS64.TRYWAIT P0, [R7+URZ], R4 ;  /* 0x00000004070075a7 */ /* 0x001064000800017f */
[----:B-1----:R-:W-:Y:S05]  /*8f10*/  @!P0 NANOSLEEP.SYNCS 0x989680 ;  /* 0x009896800000895d */ /* 0x002fea0003900000 */
[----:B------:R-:W1:Y:S02]  /*8f20*/  @!P0 SYNCS.PHASECHK.TRANS64 P0, [R7+URZ], R4 ;  /* 0x00000004070085a7 */ /* 0x000e64000800007f */
[----:B-1----:R-:W-:Y:S05]  /*8f30*/  @!P0 BRA `(.L_x_187) ;  /* 0xfffffffc00f08947 */ /* 0x002fea000383ffff */
[----:B------:R-:W-:Y:S05]  /*8f40*/  BRA `(.L_x_205) ;  /* 0xfffffff800747947 */ /* 0x000fea000383ffff */
.L_x_188:
[----:B0-----:R0:W1:Y:S02]  /*8f50*/  SYNCS.PHASECHK.TRANS64.TRYWAIT P0, [R6+URZ], R3 ;  /* 0x00000003060075a7 */ /* 0x001064000800017f */
[----:B-1----:R-:W-:Y:S05]  /*8f60*/  @!P0 NANOSLEEP.SYNCS 0x989680 ;  /* 0x009896800000895d */ /* 0x002fea0003900000 */
[----:B------:R-:W1:Y:S02]  /*8f70*/  @!P0 SYNCS.PHASECHK.TRANS64 P0, [R6+URZ], R3 ;  /* 0x00000003060085a7 */ /* 0x000e64000800007f */
[----:B-1----:R-:W-:Y:S05]  /*8f80*/  @!P0 BRA `(.L_x_188) ;  /* 0xfffffffc00f08947 */ /* 0x002fea000383ffff */
[----:B------:R-:W-:Y:S05]  /*8f90*/  BRA `(.L_x_206) ;  /* 0xfffffff800847947 */ /* 0x000fea000383ffff */
.L_x_189:
[----:B0-----:R0:W1:Y:S02]  /*8fa0*/  SYNCS.PHASECHK.TRANS64.TRYWAIT P0, [R7+URZ], R4 ;  /* 0x00000004070075a7 */ /* 0x001064000800017f */
[----:B-1----:R-:W-:Y:S05]  /*8fb0*/  @!P0 NANOSLEEP.SYNCS 0x989680 ;  /* 0x009896800000895d */ /* 0x002fea0003900000 */
[----:B------:R-:W1:Y:S02]  /*8fc0*/  @!P0 SYNCS.PHASECHK.TRANS64 P0, [R7+URZ], R4 ;  /* 0x00000004070085a7 */ /* 0x000e64000800007f */
[----:B-1----:R-:W-:Y:S05]  /*8fd0*/  @!P0 BRA `(.L_x_189) ;  /* 0xfffffffc00f08947 */ /* 0x002fea000383ffff */
[----:B------:R-:W-:Y:S05]  /*8fe0*/  BRA `(.L_x_207) ;  /* 0xfffffff800947947 */ /* 0x000fea000383ffff */
.L_x_190:
[----:B-1----:R1:W2:Y:S02]  /*8ff0*/  SYNCS.PHASECHK.TRANS64.TRYWAIT P0, [R6+URZ], R3 ;  /* 0x00000003060075a7 */ /* 0x0022a4000800017f */
[----:B--2---:R-:W-:Y:S05]  /*9000*/  @!P0 NANOSLEEP.SYNCS 0x989680 ;  /* 0x009896800000895d */ /* 0x004fea0003900000 */
[----:B------:R-:W2:Y:S02]  /*9010*/  @!P0 SYNCS.PHASECHK.TRANS64 P0, [R6+URZ], R3 ;  /* 0x00000003060085a7 */ /* 0x000ea4000800007f */
[----:B--2---:R-:W-:Y:S05]  /*9020*/  @!P0 BRA `(.L_x_190) ;  /* 0xfffffffc00f08947 */ /* 0x004fea000383ffff */
[----:B------:R-:W-:Y:S05]  /*9030*/  BRA `(.L_x_208) ;  /* 0xfffffff8009c7947 */ /* 0x000fea000383ffff */
.L_x_209:
[----:B------:R-:W-:-:S00]  /*9040*/  BRA `(.L_x_209) ;  /* 0xfffffffc00fc7947 */ /* 0x000fc0000383ffff */
[----:B------:R-:W-:-:S00]  /*9050*/  NOP ;  /* 0x0000000000007918 */ /* 0x000fc00000000000 */
        /* <DEDUP_REMOVED lines=10> */
.L_x_210:


//--------------------- .nv.global.init           --------------------------
	.section	.nv.global.init,"aw",@progbits
.nv.global.init:
	.type		$str$22,@object
	.size		$str$22,($str$23 - $str$22)
$str$22:
        /*0000*/ 	.byte	0x6b, 0x5f, 0x74, 0x69, 0x6c, 0x65, 0x5f, 0x63, 0x6f, 0x75, 0x6e, 0x74, 0x20, 0x3e, 0x3d, 0x20
        /*0010*/ 	.byte	0x31, 0x00
	.type		$str$23,@object
	.size		$str$23,(__unnamed_1 - $str$23)
$str$23:
        /*0012*/ 	.byte	0x2f, 0x74, 0x6d, 0x70, 0x2f, 0x63, 0x75, 0x74, 0x6c, 0x61, 0x73, 0x73, 0x5f, 0x73, 0x77, 0x65
        /*0022*/ 	.byte	0x65, 0x70, 0x5f, 0x73, 0x72, 0x63, 0x2f, 0x69, 0x6e, 0x63, 0x6c, 0x75, 0x64, 0x65, 0x2f, 0x63
        /*0032*/ 	.byte	0x75, 0x74, 0x6c, 0x61, 0x73, 0x73, 0x2f, 0x67, 0x65, 0x6d, 0x6d, 0x2f, 0x63, 0x6f, 0x6c, 0x6c
        /*0042*/ 	.byte	0x65, 0x63, 0x74, 0x69, 0x76, 0x65, 0x2f, 0x73, 0x6d, 0x39, 0x30, 0x5f, 0x6d, 0x6d, 0x61, 0x5f
        /*0052*/ 	.byte	0x74, 0x6d, 0x61, 0x5f, 0x67, 0x6d, 0x6d, 0x61, 0x5f, 0x73, 0x73, 0x5f, 0x77, 0x61, 0x72, 0x70
        /*0062*/ 	.byte	0x73, 0x70, 0x65, 0x63, 0x69, 0x61, 0x6c, 0x69, 0x7a, 0x65, 0x64, 0x2e, 0x68, 0x70, 0x70, 0x00
	.type		__unnamed_1,@object
	.size		__unnamed_1,(.L_0 - __unnamed_1)
__unnamed_1:
        /*0072*/ 	.byte	0x76, 0x6f, 0x69, 0x64, 0x20, 0x63, 0x75, 0x74, 0x6c, 0x61, 0x73, 0x73, 0x3a, 0x3a, 0x67, 0x65
        /* <DEDUP_REMOVED lines=180> */
        /*0bc2*/ 	.byte	0x74, 0x79, 0x5d, 0x00
.L_0:


//--------------------- .nv.shared._ZN7cutlass13device_kernelINS_4gemm6kernel13GemmUniversalIN4cute5tupleIJiiiiEEENS1_10collective13CollectiveMmaINS1_34MainloopSm90TmaGmmaWarpSpecializedILi11ENS5_IJNS4_1CILi1EEENSA_ILi4EEESB_EEENS1_35KernelTmaWarpSpecializedCooperativeEEENS5_IJNSA_ILi256EEENSA_ILi64EEENSA_ILi32EEEEEENS_6half_tENS5_IJlSB_lEEESK_SL_NS4_8TiledMMAINS4_8MMA_AtomIJNS4_4SM904GMMA25MMA_64x64x16_F32F16F16_SSILNSP_5MajorE0ELSR_0ELNSP_7ScaleInE1ELSS_1EEEEEENS4_6LayoutINS5_IJNSA_ILi2EEESB_SB_EEENS5_IJSB_NSA_ILi0EEESY_EEEEENS5_IJNS4_10UnderscoreES11_S11_EEEEENS4_23SM90_TMA_LOAD_MULTICASTENS4_14ComposedLayoutINS4_7SwizzleILi2ELi4ELi3EEENS4_18smem_ptr_flag_bitsILi16EEENSV_INS5_IJNSA_ILi8EEESI_EEENS5_IJSI_SB_EEEEEEEvNS4_8identityENS4_13SM90_TMA_LOADES1E_vS1F_EENS_8epilogue10collective6detail29Sm90TmaWarpSpecializedAdapterINS1J_15DefaultEpilogueISK_SL_SL_NS1I_6thread17LinearCombinationISK_Li1EffLNS1N_9ScaleType4KindE0ELNS_15FloatRoundStyleE2ESK_EENS1_15EpilogueDefaultEEEEEvvEEEEvNT_6ParamsE --------------------------
	.section	.nv.shared._ZN7cutlass13device_kernelINS_4gemm6kernel13GemmUniversalIN4cute5tupleIJiiiiEEENS1_10collective13CollectiveMmaINS1_34MainloopSm90TmaGmmaWarpSpecializedILi11ENS5_IJNS4_1CILi1EEENSA_ILi4EEESB_EEENS1_35KernelTmaWarpSpecializedCooperativeEEENS5_IJNSA_ILi256EEENSA_ILi64EEENSA_ILi32EEEEEENS_6half_tENS5_IJlSB_lEEESK_SL_NS4_8TiledMMAINS4_8MMA_AtomIJNS4_4SM904GMMA25MMA_64x64x16_F32F16F16_SSILNSP_5MajorE0ELSR_0ELNSP_7ScaleInE1ELSS_1EEEEEENS4_6LayoutINS5_IJNSA_ILi2EEESB_SB_EEENS5_IJSB_NSA_ILi0EEESY_EEEEENS5_IJNS4_10UnderscoreES11_S11_EEEEENS4_23SM90_TMA_LOAD_MULTICASTENS4_14ComposedLayoutINS4_7SwizzleILi2ELi4ELi3EEENS4_18smem_ptr_flag_bitsILi16EEENSV_INS5_IJNSA_ILi8EEESI_EEENS5_IJSI_SB_EEEEEEEvNS4_8identityENS4_13SM90_TMA_LOADES1E_vS1F_EENS_8epilogue10collective6detail29Sm90TmaWarpSpecializedAdapterINS1J_15DefaultEpilogueISK_SL_SL_NS1I_6thread17LinearCombinationISK_Li1EffLNS1N_9ScaleType4KindE0ELNS_15FloatRoundStyleE2ESK_EENS1_15EpilogueDefaultEEEEEvvEEEEvNT_6ParamsE,"aw",@nobits
	.sectionflags	@""
	.align	16
	.zero		1024


//--------------------- .nv.shared.reserved.0     --------------------------
	.section	.nv.shared.reserved.0,"aw",@nobits
	.weak		__nv_reservedSMEM_offset_0_alias
	.size		__nv_reservedSMEM_offset_0_alias, 0, 0
	.other		__nv_reservedSMEM_offset_0_alias,@"STO_CUDA_RESERVED_SHARED STV_DEFAULT"
__nv_reservedSMEM_offset_0_alias:
	.zero		0


//--------------------- .nv.global                --------------------------
	.section	.nv.global,"aw",@nobits
.nv.global:
	.type		_ZN40_INTERNAL_67eb1555_4_k_cu_32803ab2_313544cute1_E,@object
	.size		_ZN40_INTERNAL_67eb1555_4_k_cu_32803ab2_313544cute1_E,(_ZN40_INTERNAL_67eb1555_4_k_cu_32803ab2_313544cuda3std3__45__cpo6cbeginE - _ZN40_INTERNAL_67eb1555_4_k_cu_32803ab2_313544cute1_E)
_ZN40_INTERNAL_67eb1555_4_k_cu_32803ab2_313544cute1_E:
	.zero		1
	.type		_ZN40_INTERNAL_67eb1555_4_k_cu_32803ab2_313544cuda3std3__45__cpo6cbeginE,@object
	.size		_ZN40_INTERNAL_67eb1555_4_k_cu_32803ab2_313544cuda3std3__45__cpo6cbeginE,(_ZN40_INTERNAL_67eb1555_4_k_cu_32803ab2_313544cuda3std3__48in_placeE - _ZN40_INTERNAL_67eb1555_4_k_cu_32803ab2_313544cuda3std3__45__cpo6cbeginE)
_ZN40_INTERNAL_67eb1555_4_k_cu_32803ab2_313544cuda3std3__45__cpo6cbeginE:
	.zero		1
	.type		_ZN40_INTERNAL_67eb1555_4_k_cu_32803ab2_313544cuda3std3__48in_placeE,@object
	.size		_ZN40_INTERNAL_67eb1555_4_k_cu_32803ab2_313544cuda3std3__48in_placeE,(_ZN40_INTERNAL_67eb1555_4_k_cu_32803ab2_313544cuda3std6ranges3__45__cpo9iter_moveE - _ZN40_INTERNAL_67eb1555_4_k_cu_32803ab2_313544cuda3std3__48in_placeE)
_ZN40_INTERNAL_67eb1555_4_k_cu_32803ab2_313544cuda3std3__48in_placeE:
	.zero		1
	.type		_ZN40_INTERNAL_67eb1555_4_k_cu_32803ab2_313544cuda3std6ranges3__45__cpo9iter_moveE,@object
	.size		_ZN40_INTERNAL_67eb1555_4_k_cu_32803ab2_313544cuda3std6ranges3__45__cpo9iter_moveE,(_ZN40_INTERNAL_67eb1555_4_k_cu_32803ab2_313544cuda3std3__45__cpo5beginE - _ZN40_INTERNAL_67eb1555_4_k_cu_32803ab2_313544cuda3std6ranges3__45__cpo9iter_moveE)
_ZN40_INTERNAL_67eb1555_4_k_cu_32803ab2_313544cuda3std6ranges3__45__cpo9iter_moveE:
	.zero		1
	.type		_ZN40_INTERNAL_67eb1555_4_k_cu_32803ab2_313544cuda3std3__45__cpo5beginE,@object
	.size		_ZN40_INTERNAL_67eb1555_4_k_cu_32803ab2_313544cuda3std3__45__cpo5beginE,(_ZN40_INTERNAL_67eb1555_4_k_cu_32803ab2_313544cuda3std3__442_GLOBAL__N__67eb1555_4_k_cu_32803ab2_313546ignoreE - _ZN40_INTERNAL_67eb1555_4_k_cu_32803ab2_313544cuda3std3__45__cpo5beginE)
_ZN40_INTERNAL_67eb1555_4_k_cu_32803ab2_313544cuda3std3__45__cpo5beginE:
	.zero		1
	.type		_ZN40_INTERNAL_67eb1555_4_k_cu_32803ab2_313544cuda3std3__442_GLOBAL__N__67eb1555_4_k_cu_32803ab2_313546ignoreE,@object
	.size		_ZN40_INTERNAL_67eb1555_4_k_cu_32803ab2_313544cuda3std3__442_GLOBAL__N__67eb1555_4_k_cu_32803ab2_313546ignoreE,(_ZN40_INTERNAL_67eb1555_4_k_cu_32803ab2_313544cute7productE - _ZN40_INTERNAL_67eb1555_4_k_cu_32803ab2_313544cuda3std3__442_GLOBAL__N__67eb1555_4_k_cu_32803ab2_313546ignoreE)
_ZN40_INTERNAL_67eb1555_4_k_cu_32803ab2_313544cuda3std3__442_GLOBAL__N__67eb1555_4_k_cu_32803ab2_313546ignoreE:
	.zero		1
	.type		_ZN40_INTERNAL_67eb1555_4_k_cu_32803ab2_313544cute7productE,@object
	.size		_ZN40_INTERNAL_67eb1555_4_k_cu_32803ab2_313544cute7productE,(_ZN40_INTERNAL_67eb1555_4_k_cu_32803ab2_313544cuda3std3__45__cpo3endE - _ZN40_INTERNAL_67eb1555_4_k_cu_32803ab2_313544cute7productE)
_ZN40_INTERNAL_67eb1555_4_k_cu_32803ab2_313544cute7productE:
	.zero		1
	.type		_ZN40_INTERNAL_67eb1555_4_k_cu_32803ab2_313544cuda3std3__45__cpo3endE,@object
	.size		_ZN40_INTERNAL_67eb1555_4_k_cu_32803ab2_313544cuda3std3__45__cpo3endE,(_ZN40_INTERNAL_67eb1555_4_k_cu_32803ab2_313544cuda3std3__419piecewise_constructE - _ZN40_INTERNAL_67eb1555_4_k_cu_32803ab2_313544cuda3std3__45__cpo3endE)
_ZN40_INTERNAL_67eb1555_4_k_cu_32803ab2_313544cuda3std3__45__cpo3endE:
	.zero		1
	.type		_ZN40_INTERNAL_67eb1555_4_k_cu_32803ab2_313544cuda3std3__419piecewise_constructE,@object
	.size		_ZN40_INTERNAL_67eb1555_4_k_cu_32803ab2_313544cuda3std3__419piecewise_constructE,(_ZN40_INTERNAL_67eb1555_4_k_cu_32803ab2_313544cuda3std3__45__cpo4cendE - _ZN40_INTERNAL_67eb1555_4_k_cu_32803ab2_313544cuda3std3__419piecewise_constructE)
_ZN40_INTERNAL_67eb1555_4_k_cu_32803ab2_313544cuda3std3__419piecewise_constructE:
	.zero		1
	.type		_ZN40_INTERNAL_67eb1555_4_k_cu_32803ab2_313544cuda3std3__45__cpo4cendE,@object
	.size		_ZN40_INTERNAL_67eb1555_4_k_cu_32803ab2_313544cuda3std3__45__cpo4cendE,(_ZN40_INTERNAL_67eb1555_4_k_cu_32803ab2_313544cuda3std6ranges3__45__cpo4swapE - _ZN40_INTERNAL_67eb1555_4_k_cu_32803ab2_313544cuda3std3__45__cpo4cendE)
_ZN40_INTERNAL_67eb1555_4_k_cu_32803ab2_313544cuda3std3__45__cpo4cendE:
	.zero		1
	.type		_ZN40_INTERNAL_67eb1555_4_k_cu_32803ab2_313544cuda3std6ranges3__45__cpo4swapE,@object
	.size		_ZN40_INTERNAL_67eb1555_4_k_cu_32803ab2_313544cuda3std6ranges3__45__cpo4swapE,(.L_8 - _ZN40_INTERNAL_67eb1555_4_k_cu_32803ab2_313544cuda3std6ranges3__45__cpo4swapE)
_ZN40_INTERNAL_67eb1555_4_k_cu_32803ab2_313544cuda3std6ranges3__45__cpo4swapE:
	.zero		1
.L_8:


//--------------------- .nv.constant0._ZN7cutlass13device_kernelINS_4gemm6kernel13GemmUniversalIN4cute5tupleIJiiiiEEENS1_10collective13CollectiveMmaINS1_34MainloopSm90TmaGmmaWarpSpecializedILi11ENS5_IJNS4_1CILi1EEENSA_ILi4EEESB_EEENS1_35KernelTmaWarpSpecializedCooperativeEEENS5_IJNSA_ILi256EEENSA_ILi64EEENSA_ILi32EEEEEENS_6half_tENS5_IJlSB_lEEESK_SL_NS4_8TiledMMAINS4_8MMA_AtomIJNS4_4SM904GMMA25MMA_64x64x16_F32F16F16_SSILNSP_5MajorE0ELSR_0ELNSP_7ScaleInE1ELSS_1EEEEEENS4_6LayoutINS5_IJNSA_ILi2EEESB_SB_EEENS5_IJSB_NSA_ILi0EEESY_EEEEENS5_IJNS4_10UnderscoreES11_S11_EEEEENS4_23SM90_TMA_LOAD_MULTICASTENS4_14ComposedLayoutINS4_7SwizzleILi2ELi4ELi3EEENS4_18smem_ptr_flag_bitsILi16EEENSV_INS5_IJNSA_ILi8EEESI_EEENS5_IJSI_SB_EEEEEEEvNS4_8identityENS4_13SM90_TMA_LOADES1E_vS1F_EENS_8epilogue10collective6detail29Sm90TmaWarpSpecializedAdapterINS1J_15DefaultEpilogueISK_SL_SL_NS1I_6thread17LinearCombinationISK_Li1EffLNS1N_9ScaleType4KindE0ELNS_15FloatRoundStyleE2ESK_EENS1_15EpilogueDefaultEEEEEvvEEEEvNT_6ParamsE --------------------------
	.section	.nv.constant0._ZN7cutlass13device_kernelINS_4gemm6kernel13GemmUniversalIN4cute5tupleIJiiiiEEENS1_10collective13CollectiveMmaINS1_34MainloopSm90TmaGmmaWarpSpecializedILi11ENS5_IJNS4_1CILi1EEENSA_ILi4EEESB_EEENS1_35KernelTmaWarpSpecializedCooperativeEEENS5_IJNSA_ILi256EEENSA_ILi64EEENSA_ILi32EEEEEENS_6half_tENS5_IJlSB_lEEESK_SL_NS4_8TiledMMAINS4_8MMA_AtomIJNS4_4SM904GMMA25MMA_64x64x16_F32F16F16_SSILNSP_5MajorE0ELSR_0ELNSP_7ScaleInE1ELSS_1EEEEEENS4_6LayoutINS5_IJNSA_ILi2EEESB_SB_EEENS5_IJSB_NSA_ILi0EEESY_EEEEENS5_IJNS4_10UnderscoreES11_S11_EEEEENS4_23SM90_TMA_LOAD_MULTICASTENS4_14ComposedLayoutINS4_7SwizzleILi2ELi4ELi3EEENS4_18smem_ptr_flag_bitsILi16EEENSV_INS5_IJNSA_ILi8EEESI_EEENS5_IJSI_SB_EEEEEEEvNS4_8identityENS4_13SM90_TMA_LOADES1E_vS1F_EENS_8epilogue10collective6detail29Sm90TmaWarpSpecializedAdapterINS1J_15DefaultEpilogueISK_SL_SL_NS1I_6thread17LinearCombinationISK_Li1EffLNS1N_9ScaleType4KindE0ELNS_15FloatRoundStyleE2ESK_EENS1_15EpilogueDefaultEEEEEvvEEEEvNT_6ParamsE,"a",@progbits
	.sectionflags	@""
	.align	4
.nv.constant0._ZN7cutlass13device_kernelINS_4gemm6kernel13GemmUniversalIN4cute5tupleIJiiiiEEENS1_10collective13CollectiveMmaINS1_34MainloopSm90TmaGmmaWarpSpecializedILi11ENS5_IJNS4_1CILi1EEENSA_ILi4EEESB_EEENS1_35KernelTmaWarpSpecializedCooperativeEEENS5_IJNSA_ILi256EEENSA_ILi64EEENSA_ILi32EEEEEENS_6half_tENS5_IJlSB_lEEESK_SL_NS4_8TiledMMAINS4_8MMA_AtomIJNS4_4SM904GMMA25MMA_64x64x16_F32F16F16_SSILNSP_5MajorE0ELSR_0ELNSP_7ScaleInE1ELSS_1EEEEEENS4_6LayoutINS5_IJNSA_ILi2EEESB_SB_EEENS5_IJSB_NSA_ILi0EEESY_EEEEENS5_IJNS4_10UnderscoreES11_S11_EEEEENS4_23SM90_TMA_LOAD_MULTICASTENS4_14ComposedLayoutINS4_7SwizzleILi2ELi4ELi3EEENS4_18smem_ptr_flag_bitsILi16EEENSV_INS5_IJNSA_ILi8EEESI_EEENS5_IJSI_SB_EEEEEEEvNS4_8identityENS4_13SM90_TMA_LOADES1E_vS1F_EENS_8epilogue10collective6detail29Sm90TmaWarpSpecializedAdapterINS1J_15DefaultEpilogueISK_SL_SL_NS1I_6thread17LinearCombinationISK_Li1EffLNS1N_9ScaleType4KindE0ELNS_15FloatRoundStyleE2ESK_EENS1_15EpilogueDefaultEEEEEvvEEEEvNT_6ParamsE:
	.zero		1664


//--------------------- SYMBOLS --------------------------

	.type		.nv.reservedSmem.offset0,@object
	.size		.nv.reservedSmem.offset0,0x4
	.type		__assertfail,@function
